	.target	sm_90a

	.elftype	@"ET_EXEC"


//--------------------- .note.nv.tkinfo           --------------------------
	.section	.note.nv.tkinfo,"",@"SHT_NOTE"
	.sectionflags	@"SHF_NOTE_NV_TKINFO"
	.tkinfo
        /*0018*/ 	.word	0x00000002
        /*0030*/ 	.string	""
        /*0030*/ 	.string	"ptxas"
        /*0030*/ 	.string	"Cuda compilation tools, release 13.0, V13.0.88"
        /*0030*/ 	.string	"Build cuda_13.0.r13.0/compiler.36424714_0"
        /*0030*/ 	.string	"-arch sm_90a -m 64 "



//--------------------- .note.nv.cuinfo           --------------------------
	.section	.note.nv.cuinfo,"",@"SHT_NOTE"
	.sectionflags	@"SHF_NOTE_NV_CUINFO"
        /*0018*/ 	.short	0x0002
        /*001a*/ 	.short	0x005a
        /*001c*/ 	.short	0x0082
	.zero		2


//--------------------- .nv.info                  --------------------------
	.section	.nv.info,"",@"SHT_CUDA_INFO"
	.align	4


	//----- nvinfo : EIATTR_REGCOUNT
	.align		4
        /*0000*/ 	.byte	0x04, 0x2f
        /*0002*/ 	.short	(.L_12 - .L_11)
	.align		4
.L_11:
        /*0004*/ 	.word	index@(_ZN7cutlass13device_kernelIN5flash19enable_sm80_to_sm89INS1_16FlashAttnFwdSm80INS1_25CollectiveMainloopFwdSm80ILi8ELi1ELb1EN4cute5tupleIJNS5_1CILi128EEENS7_ILi112EEES8_EEELi128ENS_10bfloat16_tEfNS_4arch4Sm80ELb1ELb0ELb0ELb1ELb0ELb1ELb1ELb1EEENS1_21CollectiveEpilogueFwdINS6_IJS8_S8_S9_EEENS6_IJNS7_ILi1EEESH_SH_EEESB_SD_Li256ELb1ELb1ELb1ELb0EEENS1_36VarlenDynamicPersistentTileSchedulerILi128ELi112ELi256ELi256ELb1ELb1ELb0ELb1ELb1ELb1EEEEEEEEEvNT_6ParamsE)
        /*0008*/ 	.word	0x00000004


	//----- nvinfo : EIATTR_FRAME_SIZE
	.align		4
.L_12:
        /*000c*/ 	.byte	0x04, 0x11
        /*000e*/ 	.short	(.L_14 - .L_13)
	.align		4
.L_13:
        /*0010*/ 	.word	index@(_ZN7cutlass13device_kernelIN5flash19enable_sm80_to_sm89INS1_16FlashAttnFwdSm80INS1_25CollectiveMainloopFwdSm80ILi8ELi1ELb1EN4cute5tupleIJNS5_1CILi128EEENS7_ILi112EEES8_EEELi128ENS_10bfloat16_tEfNS_4arch4Sm80ELb1ELb0ELb0ELb1ELb0ELb1ELb1ELb1EEENS1_21CollectiveEpilogueFwdINS6_IJS8_S8_S9_EEENS6_IJNS7_ILi1EEESH_SH_EEESB_SD_Li256ELb1ELb1ELb1ELb0EEENS1_36VarlenDynamicPersistentTileSchedulerILi128ELi112ELi256ELi256ELb1ELb1ELb0ELb1ELb1ELb1EEEEEEEEEvNT_6ParamsE)
        /*0014*/ 	.word	0x00000000


	//----- nvinfo : EIATTR_REGCOUNT
	.align		4
.L_14:
        /*0018*/ 	.byte	0x04, 0x2f
        /*001a*/ 	.short	(.L_16 - .L_15)
	.align		4
.L_15:
        /*001c*/ 	.word	index@(_ZN7cutlass13device_kernelIN5flash19enable_sm80_to_sm89INS1_16FlashAttnFwdSm80INS1_25CollectiveMainloopFwdSm80ILi8ELi1ELb1EN4cute5tupleIJNS5_1CILi128EEENS7_ILi112EEES8_EEELi128ENS_10bfloat16_tEfNS_4arch4Sm80ELb1ELb0ELb0ELb1ELb0ELb0ELb1ELb1EEENS1_21CollectiveEpilogueFwdINS6_IJS8_S8_S9_EEENS6_IJNS7_ILi1EEESH_SH_EEESB_SD_Li256ELb1ELb1ELb1ELb0EEENS1_36VarlenDynamicPersistentTileSchedulerILi128ELi112ELi256ELi256ELb1ELb1ELb0ELb1ELb1ELb1EEEEEEEEEvNT_6ParamsE)
        /*0020*/ 	.word	0x00000004


	//----- nvinfo : EIATTR_FRAME_SIZE
	.align		4
.L_16:
        /*0024*/ 	.byte	0x04, 0x11
        /*0026*/ 	.short	(.L_18 - .L_17)
	.align		4
.L_17:
        /*0028*/ 	.word	index@(_ZN7cutlass13device_kernelIN5flash19enable_sm80_to_sm89INS1_16FlashAttnFwdSm80INS1_25CollectiveMainloopFwdSm80ILi8ELi1ELb1EN4cute5tupleIJNS5_1CILi128EEENS7_ILi112EEES8_EEELi128ENS_10bfloat16_tEfNS_4arch4Sm80ELb1ELb0ELb0ELb1ELb0ELb0ELb1ELb1EEENS1_21CollectiveEpilogueFwdINS6_IJS8_S8_S9_EEENS6_IJNS7_ILi1EEESH_SH_EEESB_SD_Li256ELb1ELb1ELb1ELb0EEENS1_36VarlenDynamicPersistentTileSchedulerILi128ELi112ELi256ELi256ELb1ELb1ELb0ELb1ELb1ELb1EEEEEEEEEvNT_6ParamsE)
        /*002c*/ 	.word	0x00000000


	//----- nvinfo : EIATTR_REGCOUNT
	.align		4
.L_18:
        /*0030*/ 	.byte	0x04, 0x2f
        /*0032*/ 	.short	(.L_20 - .L_19)
	.align		4
.L_19:
        /*0034*/ 	.word	index@(_ZN7cutlass13device_kernelIN5flash19enable_sm80_to_sm89INS1_16FlashAttnFwdSm80INS1_25CollectiveMainloopFwdSm80ILi4ELi1ELb0EN4cute5tupleIJNS5_1CILi128EEENS7_ILi64EEES8_EEELi128ENS_10bfloat16_tEfNS_4arch4Sm80ELb1ELb0ELb0ELb0ELb0ELb0ELb1ELb1EEENS1_21CollectiveEpilogueFwdINS6_IJS8_S8_S9_EEENS6_IJNS7_ILi1EEESH_SH_EEESB_SD_Li128ELb0ELb1ELb1ELb0EEENS1_30DynamicPersistentTileSchedulerILi128ELi128ELb1ELb1ELb0EEEEEEEEEvNT_6ParamsE)
        /*0038*/ 	.word	0x00000004


	//----- nvinfo : EIATTR_FRAME_SIZE
	.align		4
.L_20:
        /*003c*/ 	.byte	0x04, 0x11
        /*003e*/ 	.short	(.L_22 - .L_21)
	.align		4
.L_21:
        /*0040*/ 	.word	index@(_ZN7cutlass13device_kernelIN5flash19enable_sm80_to_sm89INS1_16FlashAttnFwdSm80INS1_25CollectiveMainloopFwdSm80ILi4ELi1ELb0EN4cute5tupleIJNS5_1CILi128EEENS7_ILi64EEES8_EEELi128ENS_10bfloat16_tEfNS_4arch4Sm80ELb1ELb0ELb0ELb0ELb0ELb0ELb1ELb1EEENS1_21CollectiveEpilogueFwdINS6_IJS8_S8_S9_EEENS6_IJNS7_ILi1EEESH_SH_EEESB_SD_Li128ELb0ELb1ELb1ELb0EEENS1_30DynamicPersistentTileSchedulerILi128ELi128ELb1ELb1ELb0EEEEEEEEEvNT_6ParamsE)
        /*0044*/ 	.word	0x00000000


	//----- nvinfo : EIATTR_REGCOUNT
	.align		4
.L_22:
        /*0048*/ 	.byte	0x04, 0x2f
        /*004a*/ 	.short	(.L_24 - .L_23)
	.align		4
.L_23:
        /*004c*/ 	.word	index@(_ZN7cutlass13device_kernelIN5flash19enable_sm80_to_sm89INS1_16FlashAttnFwdSm80INS1_25CollectiveMainloopFwdSm80ILi8ELi1ELb1EN4cute5tupleIJNS5_1CILi128EEENS7_ILi96EEES8_EEELi128ENS_10bfloat16_tEfNS_4arch4Sm80ELb0ELb1ELb0ELb1ELb0ELb1ELb1ELb1EEENS1_21CollectiveEpilogueFwdINS6_IJS8_S8_S9_EEENS6_IJNS7_ILi1EEESH_SH_EEESB_SD_Li256ELb1ELb1ELb1ELb0EEENS1_36VarlenDynamicPersistentTileSchedulerILi128ELi96ELi256ELi256ELb1ELb1ELb0ELb1ELb0ELb1EEEEEEEEEvNT_6ParamsE)
        /*0050*/ 	.word	0x00000004


	//----- nvinfo : EIATTR_FRAME_SIZE
	.align		4
.L_24:
        /*0054*/ 	.byte	0x04, 0x11
        /*0056*/ 	.short	(.L_26 - .L_25)
	.align		4
.L_25:
        /*0058*/ 	.word	index@(_ZN7cutlass13device_kernelIN5flash19enable_sm80_to_sm89INS1_16FlashAttnFwdSm80INS1_25CollectiveMainloopFwdSm80ILi8ELi1ELb1EN4cute5tupleIJNS5_1CILi128EEENS7_ILi96EEES8_EEELi128ENS_10bfloat16_tEfNS_4arch4Sm80ELb0ELb1ELb0ELb1ELb0ELb1ELb1ELb1EEENS1_21CollectiveEpilogueFwdINS6_IJS8_S8_S9_EEENS6_IJNS7_ILi1EEESH_SH_EEESB_SD_Li256ELb1ELb1ELb1ELb0EEENS1_36VarlenDynamicPersistentTileSchedulerILi128ELi96ELi256ELi256ELb1ELb1ELb0ELb1ELb0ELb1EEEEEEEEEvNT_6ParamsE)
        /*005c*/ 	.word	0x00000000


	//----- nvinfo : EIATTR_REGCOUNT
	.align		4
.L_26:
        /*0060*/ 	.byte	0x04, 0x2f
        /*0062*/ 	.short	(.L_28 - .L_27)
	.align		4
.L_27:
        /*0064*/ 	.word	index@(_ZN7cutlass13device_kernelIN5flash19enable_sm80_to_sm89INS1_16FlashAttnFwdSm80INS1_25CollectiveMainloopFwdSm80ILi8ELi1ELb1EN4cute5tupleIJNS5_1CILi128EEENS7_ILi96EEES8_EEELi128ENS_10bfloat16_tEfNS_4arch4Sm80ELb0ELb1ELb0ELb1ELb0ELb0ELb1ELb1EEENS1_21CollectiveEpilogueFwdINS6_IJS8_S8_S9_EEENS6_IJNS7_ILi1EEESH_SH_EEESB_SD_Li256ELb1ELb1ELb1ELb0EEENS1_36VarlenDynamicPersistentTileSchedulerILi128ELi96ELi256ELi256ELb1ELb1ELb0ELb1ELb0ELb1EEEEEEEEEvNT_6ParamsE)
        /*0068*/ 	.word	0x00000004


	//----- nvinfo : EIATTR_FRAME_SIZE
	.align		4
.L_28:
        /*006c*/ 	.byte	0x04, 0x11
        /*006e*/ 	.short	(.L_30 - .L_29)
	.align		4
.L_29:
        /*0070*/ 	.word	index@(_ZN7cutlass13device_kernelIN5flash19enable_sm80_to_sm89INS1_16FlashAttnFwdSm80INS1_25CollectiveMainloopFwdSm80ILi8ELi1ELb1EN4cute5tupleIJNS5_1CILi128EEENS7_ILi96EEES8_EEELi128ENS_10bfloat16_tEfNS_4arch4Sm80ELb0ELb1ELb0ELb1ELb0ELb0ELb1ELb1EEENS1_21CollectiveEpilogueFwdINS6_IJS8_S8_S9_EEENS6_IJNS7_ILi1EEESH_SH_EEESB_SD_Li256ELb1ELb1ELb1ELb0EEENS1_36VarlenDynamicPersistentTileSchedulerILi128ELi96ELi256ELi256ELb1ELb1ELb0ELb1ELb0ELb1EEEEEEEEEvNT_6ParamsE)
        /*0074*/ 	.word	0x00000000


	//----- nvinfo : EIATTR_REGCOUNT
	.align		4
.L_30:
        /*0078*/ 	.byte	0x04, 0x2f
        /*007a*/ 	.short	(.L_32 - .L_31)
	.align		4
.L_31:
        /*007c*/ 	.word	index@(_ZN7cutlass13device_kernelIN5flash19enable_sm80_to_sm89INS1_16FlashAttnFwdSm80INS1_25CollectiveMainloopFwdSm80ILi4ELi1ELb0EN4cute5tupleIJNS5_1CILi128EEENS7_ILi48EEES8_EEELi128ENS_10bfloat16_tEfNS_4arch4Sm80ELb0ELb1ELb0ELb0ELb0ELb0ELb1ELb1EEENS1_21CollectiveEpilogueFwdINS6_IJS8_S8_S9_EEENS6_IJNS7_ILi1EEESH_SH_EEESB_SD_Li128ELb0ELb1ELb1ELb0EEENS1_19SingleTileSchedulerILb0ELb1ELb1ELi128EEEEEEEEEvNT_6ParamsE)
        /*0080*/ 	.word	0x00000004


	//----- nvinfo : EIATTR_FRAME_SIZE
	.align		4
.L_32:
        /*0084*/ 	.byte	0x04, 0x11
        /*0086*/ 	.short	(.L_34 - .L_33)
	.align		4
.L_33:
        /*0088*/ 	.word	index@(_ZN7cutlass13device_kernelIN5flash19enable_sm80_to_sm89INS1_16FlashAttnFwdSm80INS1_25CollectiveMainloopFwdSm80ILi4ELi1ELb0EN4cute5tupleIJNS5_1CILi128EEENS7_ILi48EEES8_EEELi128ENS_10bfloat16_tEfNS_4arch4Sm80ELb0ELb1ELb0ELb0ELb0ELb0ELb1ELb1EEENS1_21CollectiveEpilogueFwdINS6_IJS8_S8_S9_EEENS6_IJNS7_ILi1EEESH_SH_EEESB_SD_Li128ELb0ELb1ELb1ELb0EEENS1_19SingleTileSchedulerILb0ELb1ELb1ELi128EEEEEEEEEvNT_6ParamsE)
        /*008c*/ 	.word	0x00000000


	//----- nvinfo : EIATTR_REGCOUNT
	.align		4
.L_34:
        /*0090*/ 	.byte	0x04, 0x2f
        /*0092*/ 	.short	(.L_36 - .L_35)
	.align		4
.L_35:
        /*0094*/ 	.word	index@(_ZN7cutlass13device_kernelIN5flash19enable_sm80_to_sm89INS1_16FlashAttnFwdSm80INS1_25CollectiveMainloopFwdSm80ILi8ELi1ELb1EN4cute5tupleIJNS5_1CILi128EEENS7_ILi112EEES8_EEELi128ENS_10bfloat16_tEfNS_4arch4Sm80ELb0ELb0ELb0ELb1ELb0ELb1ELb1ELb1EEENS1_21CollectiveEpilogueFwdINS6_IJS8_S8_S9_EEENS6_IJNS7_ILi1EEESH_SH_EEESB_SD_Li256ELb1ELb1ELb1ELb0EEENS1_36VarlenDynamicPersistentTileSchedulerILi128ELi112ELi256ELi256ELb1ELb1ELb0ELb0ELb1ELb1EEEEEEEEEvNT_6ParamsE)
        /*0098*/ 	.word	0x00000004


	//----- nvinfo : EIATTR_FRAME_SIZE
	.align		4
.L_36:
        /*009c*/ 	.byte	0x04, 0x11
        /*009e*/ 	.short	(.L_38 - .L_37)
	.align		4
.L_37:
        /*00a0*/ 	.word	index@(_ZN7cutlass13device_kernelIN5flash19enable_sm80_to_sm89INS1_16FlashAttnFwdSm80INS1_25CollectiveMainloopFwdSm80ILi8ELi1ELb1EN4cute5tupleIJNS5_1CILi128EEENS7_ILi112EEES8_EEELi128ENS_10bfloat16_tEfNS_4arch4Sm80ELb0ELb0ELb0ELb1ELb0ELb1ELb1ELb1EEENS1_21CollectiveEpilogueFwdINS6_IJS8_S8_S9_EEENS6_IJNS7_ILi1EEESH_SH_EEESB_SD_Li256ELb1ELb1ELb1ELb0EEENS1_36VarlenDynamicPersistentTileSchedulerILi128ELi112ELi256ELi256ELb1ELb1ELb0ELb0ELb1ELb1EEEEEEEEEvNT_6ParamsE)
        /*00a4*/ 	.word	0x00000000


	//----- nvinfo : EIATTR_REGCOUNT
	.align		4
.L_38:
        /*00a8*/ 	.byte	0x04, 0x2f
        /*00aa*/ 	.short	(.L_40 - .L_39)
	.align		4
.L_39:
        /*00ac*/ 	.word	index@(_ZN7cutlass13device_kernelIN5flash19enable_sm80_to_sm89INS1_16FlashAttnFwdSm80INS1_25CollectiveMainloopFwdSm80ILi8ELi1ELb1EN4cute5tupleIJNS5_1CILi128EEENS7_ILi112EEES8_EEELi128ENS_10bfloat16_tEfNS_4arch4Sm80ELb0ELb0ELb0ELb1ELb0ELb0ELb1ELb1EEENS1_21CollectiveEpilogueFwdINS6_IJS8_S8_S9_EEENS6_IJNS7_ILi1EEESH_SH_EEESB_SD_Li256ELb1ELb1ELb1ELb0EEENS1_36VarlenDynamicPersistentTileSchedulerILi128ELi112ELi256ELi256ELb1ELb1ELb0ELb0ELb1ELb1EEEEEEEEEvNT_6ParamsE)
        /*00b0*/ 	.word	0x00000004


	//----- nvinfo : EIATTR_FRAME_SIZE
	.align		4
.L_40:
        /*00b4*/ 	.byte	0x04, 0x11
        /*00b6*/ 	.short	(.L_42 - .L_41)
	.align		4
.L_41:
        /*00b8*/ 	.word	index@(_ZN7cutlass13device_kernelIN5flash19enable_sm80_to_sm89INS1_16FlashAttnFwdSm80INS1_25CollectiveMainloopFwdSm80ILi8ELi1ELb1EN4cute5tupleIJNS5_1CILi128EEENS7_ILi112EEES8_EEELi128ENS_10bfloat16_tEfNS_4arch4Sm80ELb0ELb0ELb0ELb1ELb0ELb0ELb1ELb1EEENS1_21CollectiveEpilogueFwdINS6_IJS8_S8_S9_EEENS6_IJNS7_ILi1EEESH_SH_EEESB_SD_Li256ELb1ELb1ELb1ELb0EEENS1_36VarlenDynamicPersistentTileSchedulerILi128ELi112ELi256ELi256ELb1ELb1ELb0ELb0ELb1ELb1EEEEEEEEEvNT_6ParamsE)
        /*00bc*/ 	.word	0x00000000


	//----- nvinfo : EIATTR_REGCOUNT
	.align		4
.L_42:
        /*00c0*/ 	.byte	0x04, 0x2f
        /*00c2*/ 	.short	(.L_44 - .L_43)
	.align		4
.L_43:
        /*00c4*/ 	.word	index@(_ZN7cutlass13device_kernelIN5flash19enable_sm80_to_sm89INS1_16FlashAttnFwdSm80INS1_25CollectiveMainloopFwdSm80ILi4ELi1ELb0EN4cute5tupleIJNS5_1CILi128EEENS7_ILi64EEES8_EEELi128ENS_10bfloat16_tEfNS_4arch4Sm80ELb0ELb0ELb0ELb0ELb0ELb0ELb1ELb1EEENS1_21CollectiveEpilogueFwdINS6_IJS8_S8_S9_EEENS6_IJNS7_ILi1EEESH_SH_EEESB_SD_Li128ELb0ELb1ELb1ELb0EEENS1_19SingleTileSchedulerILb0ELb1ELb1ELi128EEEEEEEEEvNT_6ParamsE)
        /*00c8*/ 	.word	0x00000004


	//----- nvinfo : EIATTR_FRAME_SIZE
	.align		4
.L_44:
        /*00cc*/ 	.byte	0x04, 0x11
        /*00ce*/ 	.short	(.L_46 - .L_45)
	.align		4
.L_45:
        /*00d0*/ 	.word	index@(_ZN7cutlass13device_kernelIN5flash19enable_sm80_to_sm89INS1_16FlashAttnFwdSm80INS1_25CollectiveMainloopFwdSm80ILi4ELi1ELb0EN4cute5tupleIJNS5_1CILi128EEENS7_ILi64EEES8_EEELi128ENS_10bfloat16_tEfNS_4arch4Sm80ELb0ELb0ELb0ELb0ELb0ELb0ELb1ELb1EEENS1_21CollectiveEpilogueFwdINS6_IJS8_S8_S9_EEENS6_IJNS7_ILi1EEESH_SH_EEESB_SD_Li128ELb0ELb1ELb1ELb0EEENS1_19SingleTileSchedulerILb0ELb1ELb1ELi128EEEEEEEEEvNT_6ParamsE)
        /*00d4*/ 	.word	0x00000000


	//----- nvinfo : EIATTR_REGCOUNT
	.align		4
.L_46:
        /*00d8*/ 	.byte	0x04, 0x2f
        /*00da*/ 	.short	(.L_48 - .L_47)
	.align		4
.L_47:
        /*00dc*/ 	.word	index@(_ZN7cutlass13device_kernelIN5flash19enable_sm80_to_sm89INS1_16FlashAttnFwdSm80INS1_25CollectiveMainloopFwdSm80ILi8ELi1ELb1EN4cute5tupleIJNS5_1CILi128EEES8_S8_EEELi128ENS_10bfloat16_tEfNS_4arch4Sm80ELb1ELb0ELb0ELb0ELb0ELb0ELb1ELb1EEENS1_21CollectiveEpilogueFwdIS9_NS6_IJNS7_ILi1EEESF_SF_EEESA_SC_Li256ELb0ELb1ELb1ELb0EEENS1_30DynamicPersistentTileSchedulerILi256ELi256ELb1ELb1ELb0EEEEEEEEEvNT_6ParamsE)
        /*00e0*/ 	.word	0x00000004


	//----- nvinfo : EIATTR_FRAME_SIZE
	.align		4
.L_48:
        /*00e4*/ 	.byte	0x04, 0x11
        /*00e6*/ 	.short	(.L_50 - .L_49)
	.align		4
.L_49:
        /*00e8*/ 	.word	index@(_ZN7cutlass13device_kernelIN5flash19enable_sm80_to_sm89INS1_16FlashAttnFwdSm80INS1_25CollectiveMainloopFwdSm80ILi8ELi1ELb1EN4cute5tupleIJNS5_1CILi128EEES8_S8_EEELi128ENS_10bfloat16_tEfNS_4arch4Sm80ELb1ELb0ELb0ELb0ELb0ELb0ELb1ELb1EEENS1_21CollectiveEpilogueFwdIS9_NS6_IJNS7_ILi1EEESF_SF_EEESA_SC_Li256ELb0ELb1ELb1ELb0EEENS1_30DynamicPersistentTileSchedulerILi256ELi256ELb1ELb1ELb0EEEEEEEEEvNT_6ParamsE)
        /*00ec*/ 	.word	0x00000000


	//----- nvinfo : EIATTR_REGCOUNT
	.align		4
.L_50:
        /*00f0*/ 	.byte	0x04, 0x2f
        /*00f2*/ 	.short	(.L_52 - .L_51)
	.align		4
.L_51:
        /*00f4*/ 	.word	index@(_ZN7cutlass13device_kernelIN5flash19enable_sm80_to_sm89INS1_16FlashAttnFwdSm80INS1_25CollectiveMainloopFwdSm80ILi8ELi1ELb1EN4cute5tupleIJNS5_1CILi128EEENS7_ILi96EEES8_EEELi128ENS_10bfloat16_tEfNS_4arch4Sm80ELb0ELb1ELb0ELb0ELb0ELb0ELb1ELb1EEENS1_21CollectiveEpilogueFwdINS6_IJS8_S8_S9_EEENS6_IJNS7_ILi1EEESH_SH_EEESB_SD_Li256ELb0ELb1ELb1ELb0EEENS1_19SingleTileSchedulerILb0ELb1ELb1ELi128EEEEEEEEEvNT_6ParamsE)
        /*00f8*/ 	.word	0x00000004


	//----- nvinfo : EIATTR_FRAME_SIZE
	.align		4
.L_52:
        /*00fc*/ 	.byte	0x04, 0x11
        /*00fe*/ 	.short	(.L_54 - .L_53)
	.align		4
.L_53:
        /*0100*/ 	.word	index@(_ZN7cutlass13device_kernelIN5flash19enable_sm80_to_sm89INS1_16FlashAttnFwdSm80INS1_25CollectiveMainloopFwdSm80ILi8ELi1ELb1EN4cute5tupleIJNS5_1CILi128EEENS7_ILi96EEES8_EEELi128ENS_10bfloat16_tEfNS_4arch4Sm80ELb0ELb1ELb0ELb0ELb0ELb0ELb1ELb1EEENS1_21CollectiveEpilogueFwdINS6_IJS8_S8_S9_EEENS6_IJNS7_ILi1EEESH_SH_EEESB_SD_Li256ELb0ELb1ELb1ELb0EEENS1_19SingleTileSchedulerILb0ELb1ELb1ELi128EEEEEEEEEvNT_6ParamsE)
        /*0104*/ 	.word	0x00000000


	//----- nvinfo : EIATTR_REGCOUNT
	.align		4
.L_54:
        /*0108*/ 	.byte	0x04, 0x2f
        /*010a*/ 	.short	(.L_56 - .L_55)
	.align		4
.L_55:
        /*010c*/ 	.word	index@(_ZN7cutlass13device_kernelIN5flash19enable_sm80_to_sm89INS1_16FlashAttnFwdSm80INS1_25CollectiveMainloopFwdSm80ILi8ELi1ELb1EN4cute5tupleIJNS5_1CILi128EEES8_S8_EEELi128ENS_10bfloat16_tEfNS_4arch4Sm80ELb0ELb0ELb0ELb0ELb0ELb0ELb1ELb1EEENS1_21CollectiveEpilogueFwdIS9_NS6_IJNS7_ILi1EEESF_SF_EEESA_SC_Li256ELb0ELb1ELb1ELb0EEENS1_19SingleTileSchedulerILb0ELb1ELb1ELi128EEEEEEEEEvNT_6ParamsE)
        /*0110*/ 	.word	0x00000004


	//----- nvinfo : EIATTR_FRAME_SIZE
	.align		4
.L_56:
        /*0114*/ 	.byte	0x04, 0x11
        /*0116*/ 	.short	(.L_58 - .L_57)
	.align		4
.L_57:
        /*0118*/ 	.word	index@(_ZN7cutlass13device_kernelIN5flash19enable_sm80_to_sm89INS1_16FlashAttnFwdSm80INS1_25CollectiveMainloopFwdSm80ILi8ELi1ELb1EN4cute5tupleIJNS5_1CILi128EEES8_S8_EEELi128ENS_10bfloat16_tEfNS_4arch4Sm80ELb0ELb0ELb0ELb0ELb0ELb0ELb1ELb1EEENS1_21CollectiveEpilogueFwdIS9_NS6_IJNS7_ILi1EEESF_SF_EEESA_SC_Li256ELb0ELb1ELb1ELb0EEENS1_19SingleTileSchedulerILb0ELb1ELb1ELi128EEEEEEEEEvNT_6ParamsE)
        /*011c*/ 	.word	0x00000000


	//----- nvinfo : EIATTR_MIN_STACK_SIZE
	.align		4
.L_58:
        /*0120*/ 	.byte	0x04, 0x12
        /*0122*/ 	.short	(.L_60 - .L_59)
	.align		4
.L_59:
        /*0124*/ 	.word	index@(_ZN7cutlass13device_kernelIN5flash19enable_sm80_to_sm89INS1_16FlashAttnFwdSm80INS1_25CollectiveMainloopFwdSm80ILi8ELi1ELb1EN4cute5tupleIJNS5_1CILi128EEES8_S8_EEELi128ENS_10bfloat16_tEfNS_4arch4Sm80ELb0ELb0ELb0ELb0ELb0ELb0ELb1ELb1EEENS1_21CollectiveEpilogueFwdIS9_NS6_IJNS7_ILi1EEESF_SF_EEESA_SC_Li256ELb0ELb1ELb1ELb0EEENS1_19SingleTileSchedulerILb0ELb1ELb1ELi128EEEEEEEEEvNT_6ParamsE)
        /*0128*/ 	.word	0x00000000


	//----- nvinfo : EIATTR_MIN_STACK_SIZE
	.align		4
.L_60:
        /*012c*/ 	.byte	0x04, 0x12
        /*012e*/ 	.short	(.L_62 - .L_61)
	.align		4
.L_61:
        /*0130*/ 	.word	index@(_ZN7cutlass13device_kernelIN5flash19enable_sm80_to_sm89INS1_16FlashAttnFwdSm80INS1_25CollectiveMainloopFwdSm80ILi8ELi1ELb1EN4cute5tupleIJNS5_1CILi128EEENS7_ILi96EEES8_EEELi128ENS_10bfloat16_tEfNS_4arch4Sm80ELb0ELb1ELb0ELb0ELb0ELb0ELb1ELb1EEENS1_21CollectiveEpilogueFwdINS6_IJS8_S8_S9_EEENS6_IJNS7_ILi1EEESH_SH_EEESB_SD_Li256ELb0ELb1ELb1ELb0EEENS1_19SingleTileSchedulerILb0ELb1ELb1ELi128EEEEEEEEEvNT_6ParamsE)
        /*0134*/ 	.word	0x00000000


	//----- nvinfo : EIATTR_MIN_STACK_SIZE
	.align		4
.L_62:
        /*0138*/ 	.byte	0x04, 0x12
        /*013a*/ 	.short	(.L_64 - .L_63)
	.align		4
.L_63:
        /*013c*/ 	.word	index@(_ZN7cutlass13device_kernelIN5flash19enable_sm80_to_sm89INS1_16FlashAttnFwdSm80INS1_25CollectiveMainloopFwdSm80ILi8ELi1ELb1EN4cute5tupleIJNS5_1CILi128EEES8_S8_EEELi128ENS_10bfloat16_tEfNS_4arch4Sm80ELb1ELb0ELb0ELb0ELb0ELb0ELb1ELb1EEENS1_21CollectiveEpilogueFwdIS9_NS6_IJNS7_ILi1EEESF_SF_EEESA_SC_Li256ELb0ELb1ELb1ELb0EEENS1_30DynamicPersistentTileSchedulerILi256ELi256ELb1ELb1ELb0EEEEEEEEEvNT_6ParamsE)
        /*0140*/ 	.word	0x00000000


	//----- nvinfo : EIATTR_MIN_STACK_SIZE
	.align		4
.L_64:
        /*0144*/ 	.byte	0x04, 0x12
        /*0146*/ 	.short	(.L_66 - .L_65)
	.align		4
.L_65:
        /*0148*/ 	.word	index@(_ZN7cutlass13device_kernelIN5flash19enable_sm80_to_sm89INS1_16FlashAttnFwdSm80INS1_25CollectiveMainloopFwdSm80ILi4ELi1ELb0EN4cute5tupleIJNS5_1CILi128EEENS7_ILi64EEES8_EEELi128ENS_10bfloat16_tEfNS_4arch4Sm80ELb0ELb0ELb0ELb0ELb0ELb0ELb1ELb1EEENS1_21CollectiveEpilogueFwdINS6_IJS8_S8_S9_EEENS6_IJNS7_ILi1EEESH_SH_EEESB_SD_Li128ELb0ELb1ELb1ELb0EEENS1_19SingleTileSchedulerILb0ELb1ELb1ELi128EEEEEEEEEvNT_6ParamsE)
        /*014c*/ 	.word	0x00000000


	//----- nvinfo : EIATTR_MIN_STACK_SIZE
	.align		4
.L_66:
        /*0150*/ 	.byte	0x04, 0x12
        /*0152*/ 	.short	(.L_68 - .L_67)
	.align		4
.L_67:
        /*0154*/ 	.word	index@(_ZN7cutlass13device_kernelIN5flash19enable_sm80_to_sm89INS1_16FlashAttnFwdSm80INS1_25CollectiveMainloopFwdSm80ILi8ELi1ELb1EN4cute5tupleIJNS5_1CILi128EEENS7_ILi112EEES8_EEELi128ENS_10bfloat16_tEfNS_4arch4Sm80ELb0ELb0ELb0ELb1ELb0ELb0ELb1ELb1EEENS1_21CollectiveEpilogueFwdINS6_IJS8_S8_S9_EEENS6_IJNS7_ILi1EEESH_SH_EEESB_SD_Li256ELb1ELb1ELb1ELb0EEENS1_36VarlenDynamicPersistentTileSchedulerILi128ELi112ELi256ELi256ELb1ELb1ELb0ELb0ELb1ELb1EEEEEEEEEvNT_6ParamsE)
        /*0158*/ 	.word	0x00000000


	//----- nvinfo : EIATTR_MIN_STACK_SIZE
	.align		4
.L_68:
        /*015c*/ 	.byte	0x04, 0x12
        /*015e*/ 	.short	(.L_70 - .L_69)
	.align		4
.L_69:
        /*0160*/ 	.word	index@(_ZN7cutlass13device_kernelIN5flash19enable_sm80_to_sm89INS1_16FlashAttnFwdSm80INS1_25CollectiveMainloopFwdSm80ILi8ELi1ELb1EN4cute5tupleIJNS5_1CILi128EEENS7_ILi112EEES8_EEELi128ENS_10bfloat16_tEfNS_4arch4Sm80ELb0ELb0ELb0ELb1ELb0ELb1ELb1ELb1EEENS1_21CollectiveEpilogueFwdINS6_IJS8_S8_S9_EEENS6_IJNS7_ILi1EEESH_SH_EEESB_SD_Li256ELb1ELb1ELb1ELb0EEENS1_36VarlenDynamicPersistentTileSchedulerILi128ELi112ELi256ELi256ELb1ELb1ELb0ELb0ELb1ELb1EEEEEEEEEvNT_6ParamsE)
        /*0164*/ 	.word	0x00000000


	//----- nvinfo : EIATTR_MIN_STACK_SIZE
	.align		4
.L_70:
        /*0168*/ 	.byte	0x04, 0x12
        /*016a*/ 	.short	(.L_72 - .L_71)
	.align		4
.L_71:
        /*016c*/ 	.word	index@(_ZN7cutlass13device_kernelIN5flash19enable_sm80_to_sm89INS1_16FlashAttnFwdSm80INS1_25CollectiveMainloopFwdSm80ILi4ELi1ELb0EN4cute5tupleIJNS5_1CILi128EEENS7_ILi48EEES8_EEELi128ENS_10bfloat16_tEfNS_4arch4Sm80ELb0ELb1ELb0ELb0ELb0ELb0ELb1ELb1EEENS1_21CollectiveEpilogueFwdINS6_IJS8_S8_S9_EEENS6_IJNS7_ILi1EEESH_SH_EEESB_SD_Li128ELb0ELb1ELb1ELb0EEENS1_19SingleTileSchedulerILb0ELb1ELb1ELi128EEEEEEEEEvNT_6ParamsE)
        /*0170*/ 	.word	0x00000000


	//----- nvinfo : EIATTR_MIN_STACK_SIZE
	.align		4
.L_72:
        /*0174*/ 	.byte	0x04, 0x12
        /*0176*/ 	.short	(.L_74 - .L_73)
	.align		4
.L_73:
        /*0178*/ 	.word	index@(_ZN7cutlass13device_kernelIN5flash19enable_sm80_to_sm89INS1_16FlashAttnFwdSm80INS1_25CollectiveMainloopFwdSm80ILi8ELi1ELb1EN4cute5tupleIJNS5_1CILi128EEENS7_ILi96EEES8_EEELi128ENS_10bfloat16_tEfNS_4arch4Sm80ELb0ELb1ELb0ELb1ELb0ELb0ELb1ELb1EEENS1_21CollectiveEpilogueFwdINS6_IJS8_S8_S9_EEENS6_IJNS7_ILi1EEESH_SH_EEESB_SD_Li256ELb1ELb1ELb1ELb0EEENS1_36VarlenDynamicPersistentTileSchedulerILi128ELi96ELi256ELi256ELb1ELb1ELb0ELb1ELb0ELb1EEEEEEEEEvNT_6ParamsE)
        /*017c*/ 	.word	0x00000000


	//----- nvinfo : EIATTR_MIN_STACK_SIZE
	.align		4
.L_74:
        /*0180*/ 	.byte	0x04, 0x12
        /*0182*/ 	.short	(.L_76 - .L_75)
	.align		4
.L_75:
        /*0184*/ 	.word	index@(_ZN7cutlass13device_kernelIN5flash19enable_sm80_to_sm89INS1_16FlashAttnFwdSm80INS1_25CollectiveMainloopFwdSm80ILi8ELi1ELb1EN4cute5tupleIJNS5_1CILi128EEENS7_ILi96EEES8_EEELi128ENS_10bfloat16_tEfNS_4arch4Sm80ELb0ELb1ELb0ELb1ELb0ELb1ELb1ELb1EEENS1_21CollectiveEpilogueFwdINS6_IJS8_S8_S9_EEENS6_IJNS7_ILi1EEESH_SH_EEESB_SD_Li256ELb1ELb1ELb1ELb0EEENS1_36VarlenDynamicPersistentTileSchedulerILi128ELi96ELi256ELi256ELb1ELb1ELb0ELb1ELb0ELb1EEEEEEEEEvNT_6ParamsE)
        /*0188*/ 	.word	0x00000000


	//----- nvinfo : EIATTR_MIN_STACK_SIZE
	.align		4
.L_76:
        /*018c*/ 	.byte	0x04, 0x12
        /*018e*/ 	.short	(.L_78 - .L_77)
	.align		4
.L_77:
        /*0190*/ 	.word	index@(_ZN7cutlass13device_kernelIN5flash19enable_sm80_to_sm89INS1_16FlashAttnFwdSm80INS1_25CollectiveMainloopFwdSm80ILi4ELi1ELb0EN4cute5tupleIJNS5_1CILi128EEENS7_ILi64EEES8_EEELi128ENS_10bfloat16_tEfNS_4arch4Sm80ELb1ELb0ELb0ELb0ELb0ELb0ELb1ELb1EEENS1_21CollectiveEpilogueFwdINS6_IJS8_S8_S9_EEENS6_IJNS7_ILi1EEESH_SH_EEESB_SD_Li128ELb0ELb1ELb1ELb0EEENS1_30DynamicPersistentTileSchedulerILi128ELi128ELb1ELb1ELb0EEEEEEEEEvNT_6ParamsE)
        /*0194*/ 	.word	0x00000000


	//----- nvinfo : EIATTR_MIN_STACK_SIZE
	.align		4
.L_78:
        /*0198*/ 	.byte	0x04, 0x12
        /*019a*/ 	.short	(.L_80 - .L_79)
	.align		4
.L_79:
        /*019c*/ 	.word	index@(_ZN7cutlass13device_kernelIN5flash19enable_sm80_to_sm89INS1_16FlashAttnFwdSm80INS1_25CollectiveMainloopFwdSm80ILi8ELi1ELb1EN4cute5tupleIJNS5_1CILi128EEENS7_ILi112EEES8_EEELi128ENS_10bfloat16_tEfNS_4arch4Sm80ELb1ELb0ELb0ELb1ELb0ELb0ELb1ELb1EEENS1_21CollectiveEpilogueFwdINS6_IJS8_S8_S9_EEENS6_IJNS7_ILi1EEESH_SH_EEESB_SD_Li256ELb1ELb1ELb1ELb0EEENS1_36VarlenDynamicPersistentTileSchedulerILi128ELi112ELi256ELi256ELb1ELb1ELb0ELb1ELb1ELb1EEEEEEEEEvNT_6ParamsE)
        /*01a0*/ 	.word	0x00000000


	//----- nvinfo : EIATTR_MIN_STACK_SIZE
	.align		4
.L_80:
        /*01a4*/ 	.byte	0x04, 0x12
        /*01a6*/ 	.short	(.L_82 - .L_81)
	.align		4
.L_81:
        /*01a8*/ 	.word	index@(_ZN7cutlass13device_kernelIN5flash19enable_sm80_to_sm89INS1_16FlashAttnFwdSm80INS1_25CollectiveMainloopFwdSm80ILi8ELi1ELb1EN4cute5tupleIJNS5_1CILi128EEENS7_ILi112EEES8_EEELi128ENS_10bfloat16_tEfNS_4arch4Sm80ELb1ELb0ELb0ELb1ELb0ELb1ELb1ELb1EEENS1_21CollectiveEpilogueFwdINS6_IJS8_S8_S9_EEENS6_IJNS7_ILi1EEESH_SH_EEESB_SD_Li256ELb1ELb1ELb1ELb0EEENS1_36VarlenDynamicPersistentTileSchedulerILi128ELi112ELi256ELi256ELb1ELb1ELb0ELb1ELb1ELb1EEEEEEEEEvNT_6ParamsE)
        /*01ac*/ 	.word	0x00000000
.L_82:


//--------------------- .nv.compat                --------------------------
	.section	.nv.compat,"",@"SHT_CUDA_COMPAT_INFO"
	.align	4
        /*0000*/ 	.byte	0x02, 0x09, 0x01, 0x00, 0x02, 0x02, 0x01, 0x00, 0x02, 0x05, 0x05, 0x00, 0x03, 0x07, 0x01, 0x01
        /*0010*/ 	.byte	0x02, 0x03, 0x00, 0x00, 0x02, 0x06, 0x01, 0x00, 0x04, 0x0b, 0x08, 0x00, 0x00, 0x00, 0x00, 0x00
        /*0020*/ 	.byte	0x00, 0x00, 0x00, 0x00


//--------------------- .nv.info._ZN7cutlass13device_kernelIN5flash19enable_sm80_to_sm89INS1_16FlashAttnFwdSm80INS1_25CollectiveMainloopFwdSm80ILi8ELi1ELb1EN4cute5tupleIJNS5_1CILi128EEES8_S8_EEELi128ENS_10bfloat16_tEfNS_4arch4Sm80ELb0ELb0ELb0ELb0ELb0ELb0ELb1ELb1EEENS1_21CollectiveEpilogueFwdIS9_NS6_IJNS7_ILi1EEESF_SF_EEESA_SC_Li256ELb0ELb1ELb1ELb0EEENS1_19SingleTileSchedulerILb0ELb1ELb1ELi128EEEEEEEEEvNT_6ParamsE --------------------------
	.section	.nv.info._ZN7cutlass13device_kernelIN5flash19enable_sm80_to_sm89INS1_16FlashAttnFwdSm80INS1_25CollectiveMainloopFwdSm80ILi8ELi1ELb1EN4cute5tupleIJNS5_1CILi128EEES8_S8_EEELi128ENS_10bfloat16_tEfNS_4arch4Sm80ELb0ELb0ELb0ELb0ELb0ELb0ELb1ELb1EEENS1_21CollectiveEpilogueFwdIS9_NS6_IJNS7_ILi1EEESF_SF_EEESA_SC_Li256ELb0ELb1ELb1ELb0EEENS1_19SingleTileSchedulerILb0ELb1ELb1ELi128EEEEEEEEEvNT_6ParamsE,"",@"SHT_CUDA_INFO"
	.sectionflags	@""
	.align	4


	//----- nvinfo : EIATTR_CUDA_API_VERSION
	.align		4
        /*0000*/ 	.byte	0x04, 0x37
        /*0002*/ 	.short	(.L_84 - .L_83)
.L_83:
        /*0004*/ 	.word	0x00000082


	//----- nvinfo : EIATTR_KPARAM_INFO
	.align		4
.L_84:
        /*0008*/ 	.byte	0x04, 0x17
        /*000a*/ 	.short	(.L_86 - .L_85)
.L_85:
        /*000c*/ 	.word	0x00000000
        /*0010*/ 	.short	0x0000
        /*0012*/ 	.short	0x0000
        /*0014*/ 	.byte	0x00, 0xf0, 0x61, 0x10


	//----- nvinfo : EIATTR_SPARSE_MMA_MASK
	.align		4
.L_86:
        /*0018*/ 	.byte	0x03, 0x50
        /*001a*/ 	.short	0x0000


	//----- nvinfo : EIATTR_MAXREG_COUNT
	.align		4
        /*001c*/ 	.byte	0x03, 0x1b
        /*001e*/ 	.short	0x00ff


	//----- nvinfo : EIATTR_MERCURY_ISA_VERSION
	.align		4
        /*0020*/ 	.byte	0x03, 0x5f
        /*0022*/ 	.short	0x0101


	//----- nvinfo : EIATTR_EXIT_INSTR_OFFSETS
	.align		4
        /*0024*/ 	.byte	0x04, 0x1c
        /*0026*/ 	.short	(.L_88 - .L_87)


	//   ....[0]....
.L_87:
        /*0028*/ 	.word	0x00000010


	//----- nvinfo : EIATTR_MAX_THREADS
	.align		4
.L_88:
        /*002c*/ 	.byte	0x04, 0x05
        /*002e*/ 	.short	(.L_90 - .L_89)
.L_89:
        /*0030*/ 	.word	0x00000100
        /*0034*/ 	.word	0x00000001
        /*0038*/ 	.word	0x00000001


	//----- nvinfo : EIATTR_CBANK_PARAM_SIZE
	.align		4
.L_90:
        /*003c*/ 	.byte	0x03, 0x19
        /*003e*/ 	.short	0x0418


	//----- nvinfo : EIATTR_PARAM_CBANK
	.align		4
        /*0040*/ 	.byte	0x04, 0x0a
        /*0042*/ 	.short	(.L_92 - .L_91)
	.align		4
.L_91:
        /*0044*/ 	.word	index@(.nv.constant0._ZN7cutlass13device_kernelIN5flash19enable_sm80_to_sm89INS1_16FlashAttnFwdSm80INS1_25CollectiveMainloopFwdSm80ILi8ELi1ELb1EN4cute5tupleIJNS5_1CILi128EEES8_S8_EEELi128ENS_10bfloat16_tEfNS_4arch4Sm80ELb0ELb0ELb0ELb0ELb0ELb0ELb1ELb1EEENS1_21CollectiveEpilogueFwdIS9_NS6_IJNS7_ILi1EEESF_SF_EEESA_SC_Li256ELb0ELb1ELb1ELb0EEENS1_19SingleTileSchedulerILb0ELb1ELb1ELi128EEEEEEEEEvNT_6ParamsE)
        /*0048*/ 	.short	0x0210
        /*004a*/ 	.short	0x0418


	//----- nvinfo : EIATTR_SW_WAR
	.align		4
.L_92:
        /*004c*/ 	.byte	0x04, 0x36
        /*004e*/ 	.short	(.L_94 - .L_93)
.L_93:
        /*0050*/ 	.word	0x00000008
.L_94:


//--------------------- .nv.info._ZN7cutlass13device_kernelIN5flash19enable_sm80_to_sm89INS1_16FlashAttnFwdSm80INS1_25CollectiveMainloopFwdSm80ILi8ELi1ELb1EN4cute5tupleIJNS5_1CILi128EEENS7_ILi96EEES8_EEELi128ENS_10bfloat16_tEfNS_4arch4Sm80ELb0ELb1ELb0ELb0ELb0ELb0ELb1ELb1EEENS1_21CollectiveEpilogueFwdINS6_IJS8_S8_S9_EEENS6_IJNS7_ILi1EEESH_SH_EEESB_SD_Li256ELb0ELb1ELb1ELb0EEENS1_19SingleTileSchedulerILb0ELb1ELb1ELi128EEEEEEEEEvNT_6ParamsE --------------------------
	.section	.nv.info._ZN7cutlass13device_kernelIN5flash19enable_sm80_to_sm89INS1_16FlashAttnFwdSm80INS1_25CollectiveMainloopFwdSm80ILi8ELi1ELb1EN4cute5tupleIJNS5_1CILi128EEENS7_ILi96EEES8_EEELi128ENS_10bfloat16_tEfNS_4arch4Sm80ELb0ELb1ELb0ELb0ELb0ELb0ELb1ELb1EEENS1_21CollectiveEpilogueFwdINS6_IJS8_S8_S9_EEENS6_IJNS7_ILi1EEESH_SH_EEESB_SD_Li256ELb0ELb1ELb1ELb0EEENS1_19SingleTileSchedulerILb0ELb1ELb1ELi128EEEEEEEEEvNT_6ParamsE,"",@"SHT_CUDA_INFO"
	.sectionflags	@""
	.align	4


	//----- nvinfo : EIATTR_CUDA_API_VERSION
	.align		4
        /*0000*/ 	.byte	0x04, 0x37
        /*0002*/ 	.short	(.L_96 - .L_95)
.L_95:
        /*0004*/ 	.word	0x00000082


	//----- nvinfo : EIATTR_KPARAM_INFO
	.align		4
.L_96:
        /*0008*/ 	.byte	0x04, 0x17
        /*000a*/ 	.short	(.L_98 - .L_97)
.L_97:
        /*000c*/ 	.word	0x00000000
        /*0010*/ 	.short	0x0000
        /*0012*/ 	.short	0x0000
        /*0014*/ 	.byte	0x00, 0xf0, 0x61, 0x10


	//----- nvinfo : EIATTR_SPARSE_MMA_MASK
	.align		4
.L_98:
        /*0018*/ 	.byte	0x03, 0x50
        /*001a*/ 	.short	0x0000


	//----- nvinfo : EIATTR_MAXREG_COUNT
	.align		4
        /*001c*/ 	.byte	0x03, 0x1b
        /*001e*/ 	.short	0x00ff


	//----- nvinfo : EIATTR_MERCURY_ISA_VERSION
	.align		4
        /*0020*/ 	.byte	0x03, 0x5f
        /*0022*/ 	.short	0x0101


	//----- nvinfo : EIATTR_EXIT_INSTR_OFFSETS
	.align		4
        /*0024*/ 	.byte	0x04, 0x1c
        /*0026*/ 	.short	(.L_100 - .L_99)


	//   ....[0]....
.L_99:
        /*0028*/ 	.word	0x00000010


	//----- nvinfo : EIATTR_MAX_THREADS
	.align		4
.L_100:
        /*002c*/ 	.byte	0x04, 0x05
        /*002e*/ 	.short	(.L_102 - .L_101)
.L_101:
        /*0030*/ 	.word	0x00000100
        /*0034*/ 	.word	0x00000001
        /*0038*/ 	.word	0x00000001


	//----- nvinfo : EIATTR_CBANK_PARAM_SIZE
	.align		4
.L_102:
        /*003c*/ 	.byte	0x03, 0x19
        /*003e*/ 	.short	0x0418


	//----- nvinfo : EIATTR_PARAM_CBANK
	.align		4
        /*0040*/ 	.byte	0x04, 0x0a
        /*0042*/ 	.short	(.L_104 - .L_103)
	.align		4
.L_103:
        /*0044*/ 	.word	index@(.nv.constant0._ZN7cutlass13device_kernelIN5flash19enable_sm80_to_sm89INS1_16FlashAttnFwdSm80INS1_25CollectiveMainloopFwdSm80ILi8ELi1ELb1EN4cute5tupleIJNS5_1CILi128EEENS7_ILi96EEES8_EEELi128ENS_10bfloat16_tEfNS_4arch4Sm80ELb0ELb1ELb0ELb0ELb0ELb0ELb1ELb1EEENS1_21CollectiveEpilogueFwdINS6_IJS8_S8_S9_EEENS6_IJNS7_ILi1EEESH_SH_EEESB_SD_Li256ELb0ELb1ELb1ELb0EEENS1_19SingleTileSchedulerILb0ELb1ELb1ELi128EEEEEEEEEvNT_6ParamsE)
        /*0048*/ 	.short	0x0210
        /*004a*/ 	.short	0x0418


	//----- nvinfo : EIATTR_SW_WAR
	.align		4
.L_104:
        /*004c*/ 	.byte	0x04, 0x36
        /*004e*/ 	.short	(.L_106 - .L_105)
.L_105:
        /*0050*/ 	.word	0x00000008
.L_106:


//--------------------- .nv.info._ZN7cutlass13device_kernelIN5flash19enable_sm80_to_sm89INS1_16FlashAttnFwdSm80INS1_25CollectiveMainloopFwdSm80ILi8ELi1ELb1EN4cute5tupleIJNS5_1CILi128EEES8_S8_EEELi128ENS_10bfloat16_tEfNS_4arch4Sm80ELb1ELb0ELb0ELb0ELb0ELb0ELb1ELb1EEENS1_21CollectiveEpilogueFwdIS9_NS6_IJNS7_ILi1EEESF_SF_EEESA_SC_Li256ELb0ELb1ELb1ELb0EEENS1_30DynamicPersistentTileSchedulerILi256ELi256ELb1ELb1ELb0EEEEEEEEEvNT_6ParamsE --------------------------
	.section	.nv.info._ZN7cutlass13device_kernelIN5flash19enable_sm80_to_sm89INS1_16FlashAttnFwdSm80INS1_25CollectiveMainloopFwdSm80ILi8ELi1ELb1EN4cute5tupleIJNS5_1CILi128EEES8_S8_EEELi128ENS_10bfloat16_tEfNS_4arch4Sm80ELb1ELb0ELb0ELb0ELb0ELb0ELb1ELb1EEENS1_21CollectiveEpilogueFwdIS9_NS6_IJNS7_ILi1EEESF_SF_EEESA_SC_Li256ELb0ELb1ELb1ELb0EEENS1_30DynamicPersistentTileSchedulerILi256ELi256ELb1ELb1ELb0EEEEEEEEEvNT_6ParamsE,"",@"SHT_CUDA_INFO"
	.sectionflags	@""
	.align	4


	//----- nvinfo : EIATTR_CUDA_API_VERSION
	.align		4
        /*0000*/ 	.byte	0x04, 0x37
        /*0002*/ 	.short	(.L_108 - .L_107)
.L_107:
        /*0004*/ 	.word	0x00000082


	//----- nvinfo : EIATTR_KPARAM_INFO
	.align		4
.L_108:
        /*0008*/ 	.byte	0x04, 0x17
        /*000a*/ 	.short	(.L_110 - .L_109)
.L_109:
        /*000c*/ 	.word	0x00000000
        /*0010*/ 	.short	0x0000
        /*0012*/ 	.short	0x0000
        /*0014*/ 	.byte	0x00, 0xf0, 0xa1, 0x10


	//----- nvinfo : EIATTR_SPARSE_MMA_MASK
	.align		4
.L_110:
        /*0018*/ 	.byte	0x03, 0x50
        /*001a*/ 	.short	0x0000


	//----- nvinfo : EIATTR_MAXREG_COUNT
	.align		4
        /*001c*/ 	.byte	0x03, 0x1b
        /*001e*/ 	.short	0x00ff


	//----- nvinfo : EIATTR_MERCURY_ISA_VERSION
	.align		4
        /*0020*/ 	.byte	0x03, 0x5f
        /*0022*/ 	.short	0x0101


	//----- nvinfo : EIATTR_EXIT_INSTR_OFFSETS
	.align		4
        /*0024*/ 	.byte	0x04, 0x1c
        /*0026*/ 	.short	(.L_112 - .L_111)


	//   ....[0]....
.L_111:
        /*0028*/ 	.word	0x00000010


	//----- nvinfo : EIATTR_MAX_THREADS
	.align		4
.L_112:
        /*002c*/ 	.byte	0x04, 0x05
        /*002e*/ 	.short	(.L_114 - .L_113)
.L_113:
        /*0030*/ 	.word	0x00000100
        /*0034*/ 	.word	0x00000001
        /*0038*/ 	.word	0x00000001


	//----- nvinfo : EIATTR_CBANK_PARAM_SIZE
	.align		4
.L_114:
        /*003c*/ 	.byte	0x03, 0x19
        /*003e*/ 	.short	0x0428


	//----- nvinfo : EIATTR_PARAM_CBANK
	.align		4
        /*0040*/ 	.byte	0x04, 0x0a
        /*0042*/ 	.short	(.L_116 - .L_115)
	.align		4
.L_115:
        /*0044*/ 	.word	index@(.nv.constant0._ZN7cutlass13device_kernelIN5flash19enable_sm80_to_sm89INS1_16FlashAttnFwdSm80INS1_25CollectiveMainloopFwdSm80ILi8ELi1ELb1EN4cute5tupleIJNS5_1CILi128EEES8_S8_EEELi128ENS_10bfloat16_tEfNS_4arch4Sm80ELb1ELb0ELb0ELb0ELb0ELb0ELb1ELb1EEENS1_21CollectiveEpilogueFwdIS9_NS6_IJNS7_ILi1EEESF_SF_EEESA_SC_Li256ELb0ELb1ELb1ELb0EEENS1_30DynamicPersistentTileSchedulerILi256ELi256ELb1ELb1ELb0EEEEEEEEEvNT_6ParamsE)
        /*0048*/ 	.short	0x0210
        /*004a*/ 	.short	0x0428


	//----- nvinfo : EIATTR_SW_WAR
	.align		4
.L_116:
        /*004c*/ 	.byte	0x04, 0x36
        /*004e*/ 	.short	(.L_118 - .L_117)
.L_117:
        /*0050*/ 	.word	0x00000008
.L_118:


//--------------------- .nv.info._ZN7cutlass13device_kernelIN5flash19enable_sm80_to_sm89INS1_16FlashAttnFwdSm80INS1_25CollectiveMainloopFwdSm80ILi4ELi1ELb0EN4cute5tupleIJNS5_1CILi128EEENS7_ILi64EEES8_EEELi128ENS_10bfloat16_tEfNS_4arch4Sm80ELb0ELb0ELb0ELb0ELb0ELb0ELb1ELb1EEENS1_21CollectiveEpilogueFwdINS6_IJS8_S8_S9_EEENS6_IJNS7_ILi1EEESH_SH_EEESB_SD_Li128ELb0ELb1ELb1ELb0EEENS1_19SingleTileSchedulerILb0ELb1ELb1ELi128EEEEEEEEEvNT_6ParamsE --------------------------
	.section	.nv.info._ZN7cutlass13device_kernelIN5flash19enable_sm80_to_sm89INS1_16FlashAttnFwdSm80INS1_25CollectiveMainloopFwdSm80ILi4ELi1ELb0EN4cute5tupleIJNS5_1CILi128EEENS7_ILi64EEES8_EEELi128ENS_10bfloat16_tEfNS_4arch4Sm80ELb0ELb0ELb0ELb0ELb0ELb0ELb1ELb1EEENS1_21CollectiveEpilogueFwdINS6_IJS8_S8_S9_EEENS6_IJNS7_ILi1EEESH_SH_EEESB_SD_Li128ELb0ELb1ELb1ELb0EEENS1_19SingleTileSchedulerILb0ELb1ELb1ELi128EEEEEEEEEvNT_6ParamsE,"",@"SHT_CUDA_INFO"
	.sectionflags	@""
	.align	4


	//----- nvinfo : EIATTR_CUDA_API_VERSION
	.align		4
        /*0000*/ 	.byte	0x04, 0x37
        /*0002*/ 	.short	(.L_120 - .L_119)
.L_119:
        /*0004*/ 	.word	0x00000082


	//----- nvinfo : EIATTR_KPARAM_INFO
	.align		4
.L_120:
        /*0008*/ 	.byte	0x04, 0x17
        /*000a*/ 	.short	(.L_122 - .L_121)
.L_121:
        /*000c*/ 	.word	0x00000000
        /*0010*/ 	.short	0x0000
        /*0012*/ 	.short	0x0000
        /*0014*/ 	.byte	0x00, 0xf0, 0x61, 0x10


	//----- nvinfo : EIATTR_SPARSE_MMA_MASK
	.align		4
.L_122:
        /*0018*/ 	.byte	0x03, 0x50
        /*001a*/ 	.short	0x0000


	//----- nvinfo : EIATTR_MAXREG_COUNT
	.align		4
        /*001c*/ 	.byte	0x03, 0x1b
        /*001e*/ 	.short	0x00ff


	//----- nvinfo : EIATTR_MERCURY_ISA_VERSION
	.align		4
        /*0020*/ 	.byte	0x03, 0x5f
        /*0022*/ 	.short	0x0101


	//----- nvinfo : EIATTR_EXIT_INSTR_OFFSETS
	.align		4
        /*0024*/ 	.byte	0x04, 0x1c
        /*0026*/ 	.short	(.L_124 - .L_123)


	//   ....[0]....
.L_123:
        /*0028*/ 	.word	0x00000010


	//----- nvinfo : EIATTR_MAX_THREADS
	.align		4
.L_124:
        /*002c*/ 	.byte	0x04, 0x05
        /*002e*/ 	.short	(.L_126 - .L_125)
.L_125:
        /*0030*/ 	.word	0x00000080
        /*0034*/ 	.word	0x00000001
        /*0038*/ 	.word	0x00000001


	//----- nvinfo : EIATTR_CBANK_PARAM_SIZE
	.align		4
.L_126:
        /*003c*/ 	.byte	0x03, 0x19
        /*003e*/ 	.short	0x0418


	//----- nvinfo : EIATTR_PARAM_CBANK
	.align		4
        /*0040*/ 	.byte	0x04, 0x0a
        /*0042*/ 	.short	(.L_128 - .L_127)
	.align		4
.L_127:
        /*0044*/ 	.word	index@(.nv.constant0._ZN7cutlass13device_kernelIN5flash19enable_sm80_to_sm89INS1_16FlashAttnFwdSm80INS1_25CollectiveMainloopFwdSm80ILi4ELi1ELb0EN4cute5tupleIJNS5_1CILi128EEENS7_ILi64EEES8_EEELi128ENS_10bfloat16_tEfNS_4arch4Sm80ELb0ELb0ELb0ELb0ELb0ELb0ELb1ELb1EEENS1_21CollectiveEpilogueFwdINS6_IJS8_S8_S9_EEENS6_IJNS7_ILi1EEESH_SH_EEESB_SD_Li128ELb0ELb1ELb1ELb0EEENS1_19SingleTileSchedulerILb0ELb1ELb1ELi128EEEEEEEEEvNT_6ParamsE)
        /*0048*/ 	.short	0x0210
        /*004a*/ 	.short	0x0418


	//----- nvinfo : EIATTR_SW_WAR
	.align		4
.L_128:
        /*004c*/ 	.byte	0x04, 0x36
        /*004e*/ 	.short	(.L_130 - .L_129)
.L_129:
        /*0050*/ 	.word	0x00000008
.L_130:


//--------------------- .nv.info._ZN7cutlass13device_kernelIN5flash19enable_sm80_to_sm89INS1_16FlashAttnFwdSm80INS1_25CollectiveMainloopFwdSm80ILi8ELi1ELb1EN4cute5tupleIJNS5_1CILi128EEENS7_ILi112EEES8_EEELi128ENS_10bfloat16_tEfNS_4arch4Sm80ELb0ELb0ELb0ELb1ELb0ELb0ELb1ELb1EEENS1_21CollectiveEpilogueFwdINS6_IJS8_S8_S9_EEENS6_IJNS7_ILi1EEESH_SH_EEESB_SD_Li256ELb1ELb1ELb1ELb0EEENS1_36VarlenDynamicPersistentTileSchedulerILi128ELi112ELi256ELi256ELb1ELb1ELb0ELb0ELb1ELb1EEEEEEEEEvNT_6ParamsE --------------------------
	.section	.nv.info._ZN7cutlass13device_kernelIN5flash19enable_sm80_to_sm89INS1_16FlashAttnFwdSm80INS1_25CollectiveMainloopFwdSm80ILi8ELi1ELb1EN4cute5tupleIJNS5_1CILi128EEENS7_ILi112EEES8_EEELi128ENS_10bfloat16_tEfNS_4arch4Sm80ELb0ELb0ELb0ELb1ELb0ELb0ELb1ELb1EEENS1_21CollectiveEpilogueFwdINS6_IJS8_S8_S9_EEENS6_IJNS7_ILi1EEESH_SH_EEESB_SD_Li256ELb1ELb1ELb1ELb0EEENS1_36VarlenDynamicPersistentTileSchedulerILi128ELi112ELi256ELi256ELb1ELb1ELb0ELb0ELb1ELb1EEEEEEEEEvNT_6ParamsE,"",@"SHT_CUDA_INFO"
	.sectionflags	@""
	.align	4


	//----- nvinfo : EIATTR_CUDA_API_VERSION
	.align		4
        /*0000*/ 	.byte	0x04, 0x37
        /*0002*/ 	.short	(.L_132 - .L_131)
.L_131:
        /*0004*/ 	.word	0x00000082


	//----- nvinfo : EIATTR_KPARAM_INFO
	.align		4
.L_132:
        /*0008*/ 	.byte	0x04, 0x17
        /*000a*/ 	.short	(.L_134 - .L_133)
.L_133:
        /*000c*/ 	.word	0x00000000
        /*0010*/ 	.short	0x0000
        /*0012*/ 	.short	0x0000
        /*0014*/ 	.byte	0x00, 0xf0, 0xe1, 0x10


	//----- nvinfo : EIATTR_SPARSE_MMA_MASK
	.align		4
.L_134:
        /*0018*/ 	.byte	0x03, 0x50
        /*001a*/ 	.short	0x0000


	//----- nvinfo : EIATTR_MAXREG_COUNT
	.align		4
        /*001c*/ 	.byte	0x03, 0x1b
        /*001e*/ 	.short	0x00ff


	//----- nvinfo : EIATTR_MERCURY_ISA_VERSION
	.align		4
        /*0020*/ 	.byte	0x03, 0x5f
        /*0022*/ 	.short	0x0101


	//----- nvinfo : EIATTR_EXIT_INSTR_OFFSETS
	.align		4
        /*0024*/ 	.byte	0x04, 0x1c
        /*0026*/ 	.short	(.L_136 - .L_135)


	//   ....[0]....
.L_135:
        /*0028*/ 	.word	0x00000010


	//----- nvinfo : EIATTR_MAX_THREADS
	.align		4
.L_136:
        /*002c*/ 	.byte	0x04, 0x05
        /*002e*/ 	.short	(.L_138 - .L_137)
.L_137:
        /*0030*/ 	.word	0x00000100
        /*0034*/ 	.word	0x00000001
        /*0038*/ 	.word	0x00000001


	//----- nvinfo : EIATTR_CBANK_PARAM_SIZE
	.align		4
.L_138:
        /*003c*/ 	.byte	0x03, 0x19
        /*003e*/ 	.short	0x0438


	//----- nvinfo : EIATTR_PARAM_CBANK
	.align		4
        /*0040*/ 	.byte	0x04, 0x0a
        /*0042*/ 	.short	(.L_140 - .L_139)
	.align		4
.L_139:
        /*0044*/ 	.word	index@(.nv.constant0._ZN7cutlass13device_kernelIN5flash19enable_sm80_to_sm89INS1_16FlashAttnFwdSm80INS1_25CollectiveMainloopFwdSm80ILi8ELi1ELb1EN4cute5tupleIJNS5_1CILi128EEENS7_ILi112EEES8_EEELi128ENS_10bfloat16_tEfNS_4arch4Sm80ELb0ELb0ELb0ELb1ELb0ELb0ELb1ELb1EEENS1_21CollectiveEpilogueFwdINS6_IJS8_S8_S9_EEENS6_IJNS7_ILi1EEESH_SH_EEESB_SD_Li256ELb1ELb1ELb1ELb0EEENS1_36VarlenDynamicPersistentTileSchedulerILi128ELi112ELi256ELi256ELb1ELb1ELb0ELb0ELb1ELb1EEEEEEEEEvNT_6ParamsE)
        /*0048*/ 	.short	0x0210
        /*004a*/ 	.short	0x0438


	//----- nvinfo : EIATTR_SW_WAR
	.align		4
.L_140:
        /*004c*/ 	.byte	0x04, 0x36
        /*004e*/ 	.short	(.L_142 - .L_141)
.L_141:
        /*0050*/ 	.word	0x00000008
.L_142:


//--------------------- .nv.info._ZN7cutlass13device_kernelIN5flash19enable_sm80_to_sm89INS1_16FlashAttnFwdSm80INS1_25CollectiveMainloopFwdSm80ILi8ELi1ELb1EN4cute5tupleIJNS5_1CILi128EEENS7_ILi112EEES8_EEELi128ENS_10bfloat16_tEfNS_4arch4Sm80ELb0ELb0ELb0ELb1ELb0ELb1ELb1ELb1EEENS1_21CollectiveEpilogueFwdINS6_IJS8_S8_S9_EEENS6_IJNS7_ILi1EEESH_SH_EEESB_SD_Li256ELb1ELb1ELb1ELb0EEENS1_36VarlenDynamicPersistentTileSchedulerILi128ELi112ELi256ELi256ELb1ELb1ELb0ELb0ELb1ELb1EEEEEEEEEvNT_6ParamsE --------------------------
	.section	.nv.info._ZN7cutlass13device_kernelIN5flash19enable_sm80_to_sm89INS1_16FlashAttnFwdSm80INS1_25CollectiveMainloopFwdSm80ILi8ELi1ELb1EN4cute5tupleIJNS5_1CILi128EEENS7_ILi112EEES8_EEELi128ENS_10bfloat16_tEfNS_4arch4Sm80ELb0ELb0ELb0ELb1ELb0ELb1ELb1ELb1EEENS1_21CollectiveEpilogueFwdINS6_IJS8_S8_S9_EEENS6_IJNS7_ILi1EEESH_SH_EEESB_SD_Li256ELb1ELb1ELb1ELb0EEENS1_36VarlenDynamicPersistentTileSchedulerILi128ELi112ELi256ELi256ELb1ELb1ELb0ELb0ELb1ELb1EEEEEEEEEvNT_6ParamsE,"",@"SHT_CUDA_INFO"
	.sectionflags	@""
	.align	4


	//----- nvinfo : EIATTR_CUDA_API_VERSION
	.align		4
        /*0000*/ 	.byte	0x04, 0x37
        /*0002*/ 	.short	(.L_144 - .L_143)
.L_143:
        /*0004*/ 	.word	0x00000082


	//----- nvinfo : EIATTR_KPARAM_INFO
	.align		4
.L_144:
        /*0008*/ 	.byte	0x04, 0x17
        /*000a*/ 	.short	(.L_146 - .L_145)
.L_145:
        /*000c*/ 	.word	0x00000000
        /*0010*/ 	.short	0x0000
        /*0012*/ 	.short	0x0000
        /*0014*/ 	.byte	0x00, 0xf0, 0xe1, 0x10


	//----- nvinfo : EIATTR_SPARSE_MMA_MASK
	.align		4
.L_146:
        /*0018*/ 	.byte	0x03, 0x50
        /*001a*/ 	.short	0x0000


	//----- nvinfo : EIATTR_MAXREG_COUNT
	.align		4
        /*001c*/ 	.byte	0x03, 0x1b
        /*001e*/ 	.short	0x00ff


	//----- nvinfo : EIATTR_MERCURY_ISA_VERSION
	.align		4
        /*0020*/ 	.byte	0x03, 0x5f
        /*0022*/ 	.short	0x0101


	//----- nvinfo : EIATTR_EXIT_INSTR_OFFSETS
	.align		4
        /*0024*/ 	.byte	0x04, 0x1c
        /*0026*/ 	.short	(.L_148 - .L_147)


	//   ....[0]....
.L_147:
        /*0028*/ 	.word	0x00000010


	//----- nvinfo : EIATTR_MAX_THREADS
	.align		4
.L_148:
        /*002c*/ 	.byte	0x04, 0x05
        /*002e*/ 	.short	(.L_150 - .L_149)
.L_149:
        /*0030*/ 	.word	0x00000100
        /*0034*/ 	.word	0x00000001
        /*0038*/ 	.word	0x00000001


	//----- nvinfo : EIATTR_CBANK_PARAM_SIZE
	.align		4
.L_150:
        /*003c*/ 	.byte	0x03, 0x19
        /*003e*/ 	.short	0x0438


	//----- nvinfo : EIATTR_PARAM_CBANK
	.align		4
        /*0040*/ 	.byte	0x04, 0x0a
        /*0042*/ 	.short	(.L_152 - .L_151)
	.align		4
.L_151:
        /*0044*/ 	.word	index@(.nv.constant0._ZN7cutlass13device_kernelIN5flash19enable_sm80_to_sm89INS1_16FlashAttnFwdSm80INS1_25CollectiveMainloopFwdSm80ILi8ELi1ELb1EN4cute5tupleIJNS5_1CILi128EEENS7_ILi112EEES8_EEELi128ENS_10bfloat16_tEfNS_4arch4Sm80ELb0ELb0ELb0ELb1ELb0ELb1ELb1ELb1EEENS1_21CollectiveEpilogueFwdINS6_IJS8_S8_S9_EEENS6_IJNS7_ILi1EEESH_SH_EEESB_SD_Li256ELb1ELb1ELb1ELb0EEENS1_36VarlenDynamicPersistentTileSchedulerILi128ELi112ELi256ELi256ELb1ELb1ELb0ELb0ELb1ELb1EEEEEEEEEvNT_6ParamsE)
        /*0048*/ 	.short	0x0210
        /*004a*/ 	.short	0x0438


	//----- nvinfo : EIATTR_SW_WAR
	.align		4
.L_152:
        /*004c*/ 	.byte	0x04, 0x36
        /*004e*/ 	.short	(.L_154 - .L_153)
.L_153:
        /*0050*/ 	.word	0x00000008
.L_154:


//--------------------- .nv.info._ZN7cutlass13device_kernelIN5flash19enable_sm80_to_sm89INS1_16FlashAttnFwdSm80INS1_25CollectiveMainloopFwdSm80ILi4ELi1ELb0EN4cute5tupleIJNS5_1CILi128EEENS7_ILi48EEES8_EEELi128ENS_10bfloat16_tEfNS_4arch4Sm80ELb0ELb1ELb0ELb0ELb0ELb0ELb1ELb1EEENS1_21CollectiveEpilogueFwdINS6_IJS8_S8_S9_EEENS6_IJNS7_ILi1EEESH_SH_EEESB_SD_Li128ELb0ELb1ELb1ELb0EEENS1_19SingleTileSchedulerILb0ELb1ELb1ELi128EEEEEEEEEvNT_6ParamsE --------------------------
	.section	.nv.info._ZN7cutlass13device_kernelIN5flash19enable_sm80_to_sm89INS1_16FlashAttnFwdSm80INS1_25CollectiveMainloopFwdSm80ILi4ELi1ELb0EN4cute5tupleIJNS5_1CILi128EEENS7_ILi48EEES8_EEELi128ENS_10bfloat16_tEfNS_4arch4Sm80ELb0ELb1ELb0ELb0ELb0ELb0ELb1ELb1EEENS1_21CollectiveEpilogueFwdINS6_IJS8_S8_S9_EEENS6_IJNS7_ILi1EEESH_SH_EEESB_SD_Li128ELb0ELb1ELb1ELb0EEENS1_19SingleTileSchedulerILb0ELb1ELb1ELi128EEEEEEEEEvNT_6ParamsE,"",@"SHT_CUDA_INFO"
	.sectionflags	@""
	.align	4


	//----- nvinfo : EIATTR_CUDA_API_VERSION
	.align		4
        /*0000*/ 	.byte	0x04, 0x37
        /*0002*/ 	.short	(.L_156 - .L_155)
.L_155:
        /*0004*/ 	.word	0x00000082


	//----- nvinfo : EIATTR_KPARAM_INFO
	.align		4
.L_156:
        /*0008*/ 	.byte	0x04, 0x17
        /*000a*/ 	.short	(.L_158 - .L_157)
.L_157:
        /*000c*/ 	.word	0x00000000
        /*0010*/ 	.short	0x0000
        /*0012*/ 	.short	0x0000
        /*0014*/ 	.byte	0x00, 0xf0, 0x61, 0x10


	//----- nvinfo : EIATTR_SPARSE_MMA_MASK
	.align		4
.L_158:
        /*0018*/ 	.byte	0x03, 0x50
        /*001a*/ 	.short	0x0000


	//----- nvinfo : EIATTR_MAXREG_COUNT
	.align		4
        /*001c*/ 	.byte	0x03, 0x1b
        /*001e*/ 	.short	0x00ff


	//----- nvinfo : EIATTR_MERCURY_ISA_VERSION
	.align		4
        /*0020*/ 	.byte	0x03, 0x5f
        /*0022*/ 	.short	0x0101


	//----- nvinfo : EIATTR_EXIT_INSTR_OFFSETS
	.align		4
        /*0024*/ 	.byte	0x04, 0x1c
        /*0026*/ 	.short	(.L_160 - .L_159)


	//   ....[0]....
.L_159:
        /*0028*/ 	.word	0x00000010


	//----- nvinfo : EIATTR_MAX_THREADS
	.align		4
.L_160:
        /*002c*/ 	.byte	0x04, 0x05
        /*002e*/ 	.short	(.L_162 - .L_161)
.L_161:
        /*0030*/ 	.word	0x00000080
        /*0034*/ 	.word	0x00000001
        /*0038*/ 	.word	0x00000001


	//----- nvinfo : EIATTR_CBANK_PARAM_SIZE
	.align		4
.L_162:
        /*003c*/ 	.byte	0x03, 0x19
        /*003e*/ 	.short	0x0418


	//----- nvinfo : EIATTR_PARAM_CBANK
	.align		4
        /*0040*/ 	.byte	0x04, 0x0a
        /*0042*/ 	.short	(.L_164 - .L_163)
	.align		4
.L_163:
        /*0044*/ 	.word	index@(.nv.constant0._ZN7cutlass13device_kernelIN5flash19enable_sm80_to_sm89INS1_16FlashAttnFwdSm80INS1_25CollectiveMainloopFwdSm80ILi4ELi1ELb0EN4cute5tupleIJNS5_1CILi128EEENS7_ILi48EEES8_EEELi128ENS_10bfloat16_tEfNS_4arch4Sm80ELb0ELb1ELb0ELb0ELb0ELb0ELb1ELb1EEENS1_21CollectiveEpilogueFwdINS6_IJS8_S8_S9_EEENS6_IJNS7_ILi1EEESH_SH_EEESB_SD_Li128ELb0ELb1ELb1ELb0EEENS1_19SingleTileSchedulerILb0ELb1ELb1ELi128EEEEEEEEEvNT_6ParamsE)
        /*0048*/ 	.short	0x0210
        /*004a*/ 	.short	0x0418


	//----- nvinfo : EIATTR_SW_WAR
	.align		4
.L_164:
        /*004c*/ 	.byte	0x04, 0x36
        /*004e*/ 	.short	(.L_166 - .L_165)
.L_165:
        /*0050*/ 	.word	0x00000008
.L_166:


//--------------------- .nv.info._ZN7cutlass13device_kernelIN5flash19enable_sm80_to_sm89INS1_16FlashAttnFwdSm80INS1_25CollectiveMainloopFwdSm80ILi8ELi1ELb1EN4cute5tupleIJNS5_1CILi128EEENS7_ILi96EEES8_EEELi128ENS_10bfloat16_tEfNS_4arch4Sm80ELb0ELb1ELb0ELb1ELb0ELb0ELb1ELb1EEENS1_21CollectiveEpilogueFwdINS6_IJS8_S8_S9_EEENS6_IJNS7_ILi1EEESH_SH_EEESB_SD_Li256ELb1ELb1ELb1ELb0EEENS1_36VarlenDynamicPersistentTileSchedulerILi128ELi96ELi256ELi256ELb1ELb1ELb0ELb1ELb0ELb1EEEEEEEEEvNT_6ParamsE --------------------------
	.section	.nv.info._ZN7cutlass13device_kernelIN5flash19enable_sm80_to_sm89INS1_16FlashAttnFwdSm80INS1_25CollectiveMainloopFwdSm80ILi8ELi1ELb1EN4cute5tupleIJNS5_1CILi128EEENS7_ILi96EEES8_EEELi128ENS_10bfloat16_tEfNS_4arch4Sm80ELb0ELb1ELb0ELb1ELb0ELb0ELb1ELb1EEENS1_21CollectiveEpilogueFwdINS6_IJS8_S8_S9_EEENS6_IJNS7_ILi1EEESH_SH_EEESB_SD_Li256ELb1ELb1ELb1ELb0EEENS1_36VarlenDynamicPersistentTileSchedulerILi128ELi96ELi256ELi256ELb1ELb1ELb0ELb1ELb0ELb1EEEEEEEEEvNT_6ParamsE,"",@"SHT_CUDA_INFO"
	.sectionflags	@""
	.align	4


	//----- nvinfo : EIATTR_CUDA_API_VERSION
	.align		4
        /*0000*/ 	.byte	0x04, 0x37
        /*0002*/ 	.short	(.L_168 - .L_167)
.L_167:
        /*0004*/ 	.word	0x00000082


	//----- nvinfo : EIATTR_KPARAM_INFO
	.align		4
.L_168:
        /*0008*/ 	.byte	0x04, 0x17
        /*000a*/ 	.short	(.L_170 - .L_169)
.L_169:
        /*000c*/ 	.word	0x00000000
        /*0010*/ 	.short	0x0000
        /*0012*/ 	.short	0x0000
        /*0014*/ 	.byte	0x00, 0xf0, 0xe1, 0x10


	//----- nvinfo : EIATTR_SPARSE_MMA_MASK
	.align		4
.L_170:
        /*0018*/ 	.byte	0x03, 0x50
        /*001a*/ 	.short	0x0000


	//----- nvinfo : EIATTR_MAXREG_COUNT
	.align		4
        /*001c*/ 	.byte	0x03, 0x1b
        /*001e*/ 	.short	0x00ff


	//----- nvinfo : EIATTR_MERCURY_ISA_VERSION
	.align		4
        /*0020*/ 	.byte	0x03, 0x5f
        /*0022*/ 	.short	0x0101


	//----- nvinfo : EIATTR_EXIT_INSTR_OFFSETS
	.align		4
        /*0024*/ 	.byte	0x04, 0x1c
        /*0026*/ 	.short	(.L_172 - .L_171)


	//   ....[0]....
.L_171:
        /*0028*/ 	.word	0x00000010


	//----- nvinfo : EIATTR_MAX_THREADS
	.align		4
.L_172:
        /*002c*/ 	.byte	0x04, 0x05
        /*002e*/ 	.short	(.L_174 - .L_173)
.L_173:
        /*0030*/ 	.word	0x00000100
        /*0034*/ 	.word	0x00000001
        /*0038*/ 	.word	0x00000001


	//----- nvinfo : EIATTR_CBANK_PARAM_SIZE
	.align		4
.L_174:
        /*003c*/ 	.byte	0x03, 0x19
        /*003e*/ 	.short	0x0438


	//----- nvinfo : EIATTR_PARAM_CBANK
	.align		4
        /*0040*/ 	.byte	0x04, 0x0a
        /*0042*/ 	.short	(.L_176 - .L_175)
	.align		4
.L_175:
        /*0044*/ 	.word	index@(.nv.constant0._ZN7cutlass13device_kernelIN5flash19enable_sm80_to_sm89INS1_16FlashAttnFwdSm80INS1_25CollectiveMainloopFwdSm80ILi8ELi1ELb1EN4cute5tupleIJNS5_1CILi128EEENS7_ILi96EEES8_EEELi128ENS_10bfloat16_tEfNS_4arch4Sm80ELb0ELb1ELb0ELb1ELb0ELb0ELb1ELb1EEENS1_21CollectiveEpilogueFwdINS6_IJS8_S8_S9_EEENS6_IJNS7_ILi1EEESH_SH_EEESB_SD_Li256ELb1ELb1ELb1ELb0EEENS1_36VarlenDynamicPersistentTileSchedulerILi128ELi96ELi256ELi256ELb1ELb1ELb0ELb1ELb0ELb1EEEEEEEEEvNT_6ParamsE)
        /*0048*/ 	.short	0x0210
        /*004a*/ 	.short	0x0438


	//----- nvinfo : EIATTR_SW_WAR
	.align		4
.L_176:
        /*004c*/ 	.byte	0x04, 0x36
        /*004e*/ 	.short	(.L_178 - .L_177)
.L_177:
        /*0050*/ 	.word	0x00000008
.L_178:


//--------------------- .nv.info._ZN7cutlass13device_kernelIN5flash19enable_sm80_to_sm89INS1_16FlashAttnFwdSm80INS1_25CollectiveMainloopFwdSm80ILi8ELi1ELb1EN4cute5tupleIJNS5_1CILi128EEENS7_ILi96EEES8_EEELi128ENS_10bfloat16_tEfNS_4arch4Sm80ELb0ELb1ELb0ELb1ELb0ELb1ELb1ELb1EEENS1_21CollectiveEpilogueFwdINS6_IJS8_S8_S9_EEENS6_IJNS7_ILi1EEESH_SH_EEESB_SD_Li256ELb1ELb1ELb1ELb0EEENS1_36VarlenDynamicPersistentTileSchedulerILi128ELi96ELi256ELi256ELb1ELb1ELb0ELb1ELb0ELb1EEEEEEEEEvNT_6ParamsE --------------------------
	.section	.nv.info._ZN7cutlass13device_kernelIN5flash19enable_sm80_to_sm89INS1_16FlashAttnFwdSm80INS1_25CollectiveMainloopFwdSm80ILi8ELi1ELb1EN4cute5tupleIJNS5_1CILi128EEENS7_ILi96EEES8_EEELi128ENS_10bfloat16_tEfNS_4arch4Sm80ELb0ELb1ELb0ELb1ELb0ELb1ELb1ELb1EEENS1_21CollectiveEpilogueFwdINS6_IJS8_S8_S9_EEENS6_IJNS7_ILi1EEESH_SH_EEESB_SD_Li256ELb1ELb1ELb1ELb0EEENS1_36VarlenDynamicPersistentTileSchedulerILi128ELi96ELi256ELi256ELb1ELb1ELb0ELb1ELb0ELb1EEEEEEEEEvNT_6ParamsE,"",@"SHT_CUDA_INFO"
	.sectionflags	@""
	.align	4


	//----- nvinfo : EIATTR_CUDA_API_VERSION
	.align		4
        /*0000*/ 	.byte	0x04, 0x37
        /*0002*/ 	.short	(.L_180 - .L_179)
.L_179:
        /*0004*/ 	.word	0x00000082


	//----- nvinfo : EIATTR_KPARAM_INFO
	.align		4
.L_180:
        /*0008*/ 	.byte	0x04, 0x17
        /*000a*/ 	.short	(.L_182 - .L_181)
.L_181:
        /*000c*/ 	.word	0x00000000
        /*0010*/ 	.short	0x0000
        /*0012*/ 	.short	0x0000
        /*0014*/ 	.byte	0x00, 0xf0, 0xe1, 0x10


	//----- nvinfo : EIATTR_SPARSE_MMA_MASK
	.align		4
.L_182:
        /*0018*/ 	.byte	0x03, 0x50
        /*001a*/ 	.short	0x0000


	//----- nvinfo : EIATTR_MAXREG_COUNT
	.align		4
        /*001c*/ 	.byte	0x03, 0x1b
        /*001e*/ 	.short	0x00ff


	//----- nvinfo : EIATTR_MERCURY_ISA_VERSION
	.align		4
        /*0020*/ 	.byte	0x03, 0x5f
        /*0022*/ 	.short	0x0101


	//----- nvinfo : EIATTR_EXIT_INSTR_OFFSETS
	.align		4
        /*0024*/ 	.byte	0x04, 0x1c
        /*0026*/ 	.short	(.L_184 - .L_183)


	//   ....[0]....
.L_183:
        /*0028*/ 	.word	0x00000010


	//----- nvinfo : EIATTR_MAX_THREADS
	.align		4
.L_184:
        /*002c*/ 	.byte	0x04, 0x05
        /*002e*/ 	.short	(.L_186 - .L_185)
.L_185:
        /*0030*/ 	.word	0x00000100
        /*0034*/ 	.word	0x00000001
        /*0038*/ 	.word	0x00000001


	//----- nvinfo : EIATTR_CBANK_PARAM_SIZE
	.align		4
.L_186:
        /*003c*/ 	.byte	0x03, 0x19
        /*003e*/ 	.short	0x0438


	//----- nvinfo : EIATTR_PARAM_CBANK
	.align		4
        /*0040*/ 	.byte	0x04, 0x0a
        /*0042*/ 	.short	(.L_188 - .L_187)
	.align		4
.L_187:
        /*0044*/ 	.word	index@(.nv.constant0._ZN7cutlass13device_kernelIN5flash19enable_sm80_to_sm89INS1_16FlashAttnFwdSm80INS1_25CollectiveMainloopFwdSm80ILi8ELi1ELb1EN4cute5tupleIJNS5_1CILi128EEENS7_ILi96EEES8_EEELi128ENS_10bfloat16_tEfNS_4arch4Sm80ELb0ELb1ELb0ELb1ELb0ELb1ELb1ELb1EEENS1_21CollectiveEpilogueFwdINS6_IJS8_S8_S9_EEENS6_IJNS7_ILi1EEESH_SH_EEESB_SD_Li256ELb1ELb1ELb1ELb0EEENS1_36VarlenDynamicPersistentTileSchedulerILi128ELi96ELi256ELi256ELb1ELb1ELb0ELb1ELb0ELb1EEEEEEEEEvNT_6ParamsE)
        /*0048*/ 	.short	0x0210
        /*004a*/ 	.short	0x0438


	//----- nvinfo : EIATTR_SW_WAR
	.align		4
.L_188:
        /*004c*/ 	.byte	0x04, 0x36
        /*004e*/ 	.short	(.L_190 - .L_189)
.L_189:
        /*0050*/ 	.word	0x00000008
.L_190:


//--------------------- .nv.info._ZN7cutlass13device_kernelIN5flash19enable_sm80_to_sm89INS1_16FlashAttnFwdSm80INS1_25CollectiveMainloopFwdSm80ILi4ELi1ELb0EN4cute5tupleIJNS5_1CILi128EEENS7_ILi64EEES8_EEELi128ENS_10bfloat16_tEfNS_4arch4Sm80ELb1ELb0ELb0ELb0ELb0ELb0ELb1ELb1EEENS1_21CollectiveEpilogueFwdINS6_IJS8_S8_S9_EEENS6_IJNS7_ILi1EEESH_SH_EEESB_SD_Li128ELb0ELb1ELb1ELb0EEENS1_30DynamicPersistentTileSchedulerILi128ELi128ELb1ELb1ELb0EEEEEEEEEvNT_6ParamsE --------------------------
	.section	.nv.info._ZN7cutlass13device_kernelIN5flash19enable_sm80_to_sm89INS1_16FlashAttnFwdSm80INS1_25CollectiveMainloopFwdSm80ILi4ELi1ELb0EN4cute5tupleIJNS5_1CILi128EEENS7_ILi64EEES8_EEELi128ENS_10bfloat16_tEfNS_4arch4Sm80ELb1ELb0ELb0ELb0ELb0ELb0ELb1ELb1EEENS1_21CollectiveEpilogueFwdINS6_IJS8_S8_S9_EEENS6_IJNS7_ILi1EEESH_SH_EEESB_SD_Li128ELb0ELb1ELb1ELb0EEENS1_30DynamicPersistentTileSchedulerILi128ELi128ELb1ELb1ELb0EEEEEEEEEvNT_6ParamsE,"",@"SHT_CUDA_INFO"
	.sectionflags	@""
	.align	4


	//----- nvinfo : EIATTR_CUDA_API_VERSION
	.align		4
        /*0000*/ 	.byte	0x04, 0x37
        /*0002*/ 	.short	(.L_192 - .L_191)
.L_191:
        /*0004*/ 	.word	0x00000082


	//----- nvinfo : EIATTR_KPARAM_INFO
	.align		4
.L_192:
        /*0008*/ 	.byte	0x04, 0x17
        /*000a*/ 	.short	(.L_194 - .L_193)
.L_193:
        /*000c*/ 	.word	0x00000000
        /*0010*/ 	.short	0x0000
        /*0012*/ 	.short	0x0000
        /*0014*/ 	.byte	0x00, 0xf0, 0xa1, 0x10


	//----- nvinfo : EIATTR_SPARSE_MMA_MASK
	.align		4
.L_194:
        /*0018*/ 	.byte	0x03, 0x50
        /*001a*/ 	.short	0x0000


	//----- nvinfo : EIATTR_MAXREG_COUNT
	.align		4
        /*001c*/ 	.byte	0x03, 0x1b
        /*001e*/ 	.short	0x00ff


	//----- nvinfo : EIATTR_MERCURY_ISA_VERSION
	.align		4
        /*0020*/ 	.byte	0x03, 0x5f
        /*0022*/ 	.short	0x0101


	//----- nvinfo : EIATTR_EXIT_INSTR_OFFSETS
	.align		4
        /*0024*/ 	.byte	0x04, 0x1c
        /*0026*/ 	.short	(.L_196 - .L_195)


	//   ....[0]....
.L_195:
        /*0028*/ 	.word	0x00000010


	//----- nvinfo : EIATTR_MAX_THREADS
	.align		4
.L_196:
        /*002c*/ 	.byte	0x04, 0x05
        /*002e*/ 	.short	(.L_198 - .L_197)
.L_197:
        /*0030*/ 	.word	0x00000080
        /*0034*/ 	.word	0x00000001
        /*0038*/ 	.word	0x00000001


	//----- nvinfo : EIATTR_CBANK_PARAM_SIZE
	.align		4
.L_198:
        /*003c*/ 	.byte	0x03, 0x19
        /*003e*/ 	.short	0x0428


	//----- nvinfo : EIATTR_PARAM_CBANK
	.align		4
        /*0040*/ 	.byte	0x04, 0x0a
        /*0042*/ 	.short	(.L_200 - .L_199)
	.align		4
.L_199:
        /*0044*/ 	.word	index@(.nv.constant0._ZN7cutlass13device_kernelIN5flash19enable_sm80_to_sm89INS1_16FlashAttnFwdSm80INS1_25CollectiveMainloopFwdSm80ILi4ELi1ELb0EN4cute5tupleIJNS5_1CILi128EEENS7_ILi64EEES8_EEELi128ENS_10bfloat16_tEfNS_4arch4Sm80ELb1ELb0ELb0ELb0ELb0ELb0ELb1ELb1EEENS1_21CollectiveEpilogueFwdINS6_IJS8_S8_S9_EEENS6_IJNS7_ILi1EEESH_SH_EEESB_SD_Li128ELb0ELb1ELb1ELb0EEENS1_30DynamicPersistentTileSchedulerILi128ELi128ELb1ELb1ELb0EEEEEEEEEvNT_6ParamsE)
        /*0048*/ 	.short	0x0210
        /*004a*/ 	.short	0x0428


	//----- nvinfo : EIATTR_SW_WAR
	.align		4
.L_200:
        /*004c*/ 	.byte	0x04, 0x36
        /*004e*/ 	.short	(.L_202 - .L_201)
.L_201:
        /*0050*/ 	.word	0x00000008
.L_202:


//--------------------- .nv.info._ZN7cutlass13device_kernelIN5flash19enable_sm80_to_sm89INS1_16FlashAttnFwdSm80INS1_25CollectiveMainloopFwdSm80ILi8ELi1ELb1EN4cute5tupleIJNS5_1CILi128EEENS7_ILi112EEES8_EEELi128ENS_10bfloat16_tEfNS_4arch4Sm80ELb1ELb0ELb0ELb1ELb0ELb0ELb1ELb1EEENS1_21CollectiveEpilogueFwdINS6_IJS8_S8_S9_EEENS6_IJNS7_ILi1EEESH_SH_EEESB_SD_Li256ELb1ELb1ELb1ELb0EEENS1_36VarlenDynamicPersistentTileSchedulerILi128ELi112ELi256ELi256ELb1ELb1ELb0ELb1ELb1ELb1EEEEEEEEEvNT_6ParamsE --------------------------
	.section	.nv.info._ZN7cutlass13device_kernelIN5flash19enable_sm80_to_sm89INS1_16FlashAttnFwdSm80INS1_25CollectiveMainloopFwdSm80ILi8ELi1ELb1EN4cute5tupleIJNS5_1CILi128EEENS7_ILi112EEES8_EEELi128ENS_10bfloat16_tEfNS_4arch4Sm80ELb1ELb0ELb0ELb1ELb0ELb0ELb1ELb1EEENS1_21CollectiveEpilogueFwdINS6_IJS8_S8_S9_EEENS6_IJNS7_ILi1EEESH_SH_EEESB_SD_Li256ELb1ELb1ELb1ELb0EEENS1_36VarlenDynamicPersistentTileSchedulerILi128ELi112ELi256ELi256ELb1ELb1ELb0ELb1ELb1ELb1EEEEEEEEEvNT_6ParamsE,"",@"SHT_CUDA_INFO"
	.sectionflags	@""
	.align	4


	//----- nvinfo : EIATTR_CUDA_API_VERSION
	.align		4
        /*0000*/ 	.byte	0x04, 0x37
        /*0002*/ 	.short	(.L_204 - .L_203)
.L_203:
        /*0004*/ 	.word	0x00000082


	//----- nvinfo : EIATTR_KPARAM_INFO
	.align		4
.L_204:
        /*0008*/ 	.byte	0x04, 0x17
        /*000a*/ 	.short	(.L_206 - .L_205)
.L_205:
        /*000c*/ 	.word	0x00000000
        /*0010*/ 	.short	0x0000
        /*0012*/ 	.short	0x0000
        /*0014*/ 	.byte	0x00, 0xf0, 0xe1, 0x10


	//----- nvinfo : EIATTR_SPARSE_MMA_MASK
	.align		4
.L_206:
        /*0018*/ 	.byte	0x03, 0x50
        /*001a*/ 	.short	0x0000


	//----- nvinfo : EIATTR_MAXREG_COUNT
	.align		4
        /*001c*/ 	.byte	0x03, 0x1b
        /*001e*/ 	.short	0x00ff


	//----- nvinfo : EIATTR_MERCURY_ISA_VERSION
	.align		4
        /*0020*/ 	.byte	0x03, 0x5f
        /*0022*/ 	.short	0x0101


	//----- nvinfo : EIATTR_EXIT_INSTR_OFFSETS
	.align		4
        /*0024*/ 	.byte	0x04, 0x1c
        /*0026*/ 	.short	(.L_208 - .L_207)


	//   ....[0]....
.L_207:
        /*0028*/ 	.word	0x00000010


	//----- nvinfo : EIATTR_MAX_THREADS
	.align		4
.L_208:
        /*002c*/ 	.byte	0x04, 0x05
        /*002e*/ 	.short	(.L_210 - .L_209)
.L_209:
        /*0030*/ 	.word	0x00000100
        /*0034*/ 	.word	0x00000001
        /*0038*/ 	.word	0x00000001


	//----- nvinfo : EIATTR_CBANK_PARAM_SIZE
	.align		4
.L_210:
        /*003c*/ 	.byte	0x03, 0x19
        /*003e*/ 	.short	0x0438


	//----- nvinfo : EIATTR_PARAM_CBANK
	.align		4
        /*0040*/ 	.byte	0x04, 0x0a
        /*0042*/ 	.short	(.L_212 - .L_211)
	.align		4
.L_211:
        /*0044*/ 	.word	index@(.nv.constant0._ZN7cutlass13device_kernelIN5flash19enable_sm80_to_sm89INS1_16FlashAttnFwdSm80INS1_25CollectiveMainloopFwdSm80ILi8ELi1ELb1EN4cute5tupleIJNS5_1CILi128EEENS7_ILi112EEES8_EEELi128ENS_10bfloat16_tEfNS_4arch4Sm80ELb1ELb0ELb0ELb1ELb0ELb0ELb1ELb1EEENS1_21CollectiveEpilogueFwdINS6_IJS8_S8_S9_EEENS6_IJNS7_ILi1EEESH_SH_EEESB_SD_Li256ELb1ELb1ELb1ELb0EEENS1_36VarlenDynamicPersistentTileSchedulerILi128ELi112ELi256ELi256ELb1ELb1ELb0ELb1ELb1ELb1EEEEEEEEEvNT_6ParamsE)
        /*0048*/ 	.short	0x0210
        /*004a*/ 	.short	0x0438


	//----- nvinfo : EIATTR_SW_WAR
	.align		4
.L_212:
        /*004c*/ 	.byte	0x04, 0x36
        /*004e*/ 	.short	(.L_214 - .L_213)
.L_213:
        /*0050*/ 	.word	0x00000008
.L_214:


//--------------------- .nv.info._ZN7cutlass13device_kernelIN5flash19enable_sm80_to_sm89INS1_16FlashAttnFwdSm80INS1_25CollectiveMainloopFwdSm80ILi8ELi1ELb1EN4cute5tupleIJNS5_1CILi128EEENS7_ILi112EEES8_EEELi128ENS_10bfloat16_tEfNS_4arch4Sm80ELb1ELb0ELb0ELb1ELb0ELb1ELb1ELb1EEENS1_21CollectiveEpilogueFwdINS6_IJS8_S8_S9_EEENS6_IJNS7_ILi1EEESH_SH_EEESB_SD_Li256ELb1ELb1ELb1ELb0EEENS1_36VarlenDynamicPersistentTileSchedulerILi128ELi112ELi256ELi256ELb1ELb1ELb0ELb1ELb1ELb1EEEEEEEEEvNT_6ParamsE --------------------------
	.section	.nv.info._ZN7cutlass13device_kernelIN5flash19enable_sm80_to_sm89INS1_16FlashAttnFwdSm80INS1_25CollectiveMainloopFwdSm80ILi8ELi1ELb1EN4cute5tupleIJNS5_1CILi128EEENS7_ILi112EEES8_EEELi128ENS_10bfloat16_tEfNS_4arch4Sm80ELb1ELb0ELb0ELb1ELb0ELb1ELb1ELb1EEENS1_21CollectiveEpilogueFwdINS6_IJS8_S8_S9_EEENS6_IJNS7_ILi1EEESH_SH_EEESB_SD_Li256ELb1ELb1ELb1ELb0EEENS1_36VarlenDynamicPersistentTileSchedulerILi128ELi112ELi256ELi256ELb1ELb1ELb0ELb1ELb1ELb1EEEEEEEEEvNT_6ParamsE,"",@"SHT_CUDA_INFO"
	.sectionflags	@""
	.align	4


	//----- nvinfo : EIATTR_CUDA_API_VERSION
	.align		4
        /*0000*/ 	.byte	0x04, 0x37
        /*0002*/ 	.short	(.L_216 - .L_215)
.L_215:
        /*0004*/ 	.word	0x00000082


	//----- nvinfo : EIATTR_KPARAM_INFO
	.align		4
.L_216:
        /*0008*/ 	.byte	0x04, 0x17
        /*000a*/ 	.short	(.L_218 - .L_217)
.L_217:
        /*000c*/ 	.word	0x00000000
        /*0010*/ 	.short	0x0000
        /*0012*/ 	.short	0x0000
        /*0014*/ 	.byte	0x00, 0xf0, 0xe1, 0x10


	//----- nvinfo : EIATTR_SPARSE_MMA_MASK
	.align		4
.L_218:
        /*0018*/ 	.byte	0x03, 0x50
        /*001a*/ 	.short	0x0000


	//----- nvinfo : EIATTR_MAXREG_COUNT
	.align		4
        /*001c*/ 	.byte	0x03, 0x1b
        /*001e*/ 	.short	0x00ff


	//----- nvinfo : EIATTR_MERCURY_ISA_VERSION
	.align		4
        /*0020*/ 	.byte	0x03, 0x5f
        /*0022*/ 	.short	0x0101


	//----- nvinfo : EIATTR_EXIT_INSTR_OFFSETS
	.align		4
        /*0024*/ 	.byte	0x04, 0x1c
        /*0026*/ 	.short	(.L_220 - .L_219)


	//   ....[0]....
.L_219:
        /*0028*/ 	.word	0x00000010


	//----- nvinfo : EIATTR_MAX_THREADS
	.align		4
.L_220:
        /*002c*/ 	.byte	0x04, 0x05
        /*002e*/ 	.short	(.L_222 - .L_221)
.L_221:
        /*0030*/ 	.word	0x00000100
        /*0034*/ 	.word	0x00000001
        /*0038*/ 	.word	0x00000001


	//----- nvinfo : EIATTR_CBANK_PARAM_SIZE
	.align		4
.L_222:
        /*003c*/ 	.byte	0x03, 0x19
        /*003e*/ 	.short	0x0438


	//----- nvinfo : EIATTR_PARAM_CBANK
	.align		4
        /*0040*/ 	.byte	0x04, 0x0a
        /*0042*/ 	.short	(.L_224 - .L_223)
	.align		4
.L_223:
        /*0044*/ 	.word	index@(.nv.constant0._ZN7cutlass13device_kernelIN5flash19enable_sm80_to_sm89INS1_16FlashAttnFwdSm80INS1_25CollectiveMainloopFwdSm80ILi8ELi1ELb1EN4cute5tupleIJNS5_1CILi128EEENS7_ILi112EEES8_EEELi128ENS_10bfloat16_tEfNS_4arch4Sm80ELb1ELb0ELb0ELb1ELb0ELb1ELb1ELb1EEENS1_21CollectiveEpilogueFwdINS6_IJS8_S8_S9_EEENS6_IJNS7_ILi1EEESH_SH_EEESB_SD_Li256ELb1ELb1ELb1ELb0EEENS1_36VarlenDynamicPersistentTileSchedulerILi128ELi112ELi256ELi256ELb1ELb1ELb0ELb1ELb1ELb1EEEEEEEEEvNT_6ParamsE)
        /*0048*/ 	.short	0x0210
        /*004a*/ 	.short	0x0438


	//----- nvinfo : EIATTR_SW_WAR
	.align		4
.L_224:
        /*004c*/ 	.byte	0x04, 0x36
        /*004e*/ 	.short	(.L_226 - .L_225)
.L_225:
        /*0050*/ 	.word	0x00000008
.L_226:


//--------------------- .nv.callgraph             --------------------------
	.section	.nv.callgraph,"",@"SHT_CUDA_CALLGRAPH"
	.align	4
	.sectionentsize	8
	.align		4
        /*0000*/ 	.word	0x00000000
	.align		4
        /*0004*/ 	.word	0xffffffff
	.align		4
        /*0008*/ 	.word	0x00000000
	.align		4
        /*000c*/ 	.word	0xfffffffe
	.align		4
        /*0010*/ 	.word	0x00000000
	.align		4
        /*0014*/ 	.word	0xfffffffd
	.align		4
        /*0018*/ 	.word	0x00000000
	.align		4
        /*001c*/ 	.word	0xfffffffc


//--------------------- .nv.constant4             --------------------------
	.section	.nv.constant4,"a",@progbits
	.align	8
	.align		8
.nv.constant4:
        /*0000*/ 	.dword	_ZN72_INTERNAL_0c2d3feb_36_flash_fwd_hdim128_bf16_split_sm80_cu_3fbc093a_28174cuda3std3__45__cpo5beginE
	.align		8
        /*0008*/ 	.dword	_ZN72_INTERNAL_0c2d3feb_36_flash_fwd_hdim128_bf16_split_sm80_cu_3fbc093a_28174cuda3std3__45__cpo3endE
	.align		8
        /*0010*/ 	.dword	_ZN72_INTERNAL_0c2d3feb_36_flash_fwd_hdim128_bf16_split_sm80_cu_3fbc093a_28174cuda3std3__45__cpo6cbeginE
	.align		8
        /*0018*/ 	.dword	_ZN72_INTERNAL_0c2d3feb_36_flash_fwd_hdim128_bf16_split_sm80_cu_3fbc093a_28174cuda3std3__45__cpo4cendE
	.align		8
        /*0020*/ 	.dword	_ZN72_INTERNAL_0c2d3feb_36_flash_fwd_hdim128_bf16_split_sm80_cu_3fbc093a_28174cuda3std3__474_GLOBAL__N__0c2d3feb_36_flash_fwd_hdim128_bf16_split_sm80_cu_3fbc093a_28176ignoreE
	.align		8
        /*0028*/ 	.dword	_ZN72_INTERNAL_0c2d3feb_36_flash_fwd_hdim128_bf16_split_sm80_cu_3fbc093a_28174cuda3std3__419piecewise_constructE
	.align		8
        /*0030*/ 	.dword	_ZN72_INTERNAL_0c2d3feb_36_flash_fwd_hdim128_bf16_split_sm80_cu_3fbc093a_28174cuda3std3__48in_placeE
	.align		8
        /*0038*/ 	.dword	_ZN72_INTERNAL_0c2d3feb_36_flash_fwd_hdim128_bf16_split_sm80_cu_3fbc093a_28174cuda3std6ranges3__45__cpo4swapE
	.align		8
        /*0040*/ 	.dword	_ZN72_INTERNAL_0c2d3feb_36_flash_fwd_hdim128_bf16_split_sm80_cu_3fbc093a_28174cuda3std6ranges3__45__cpo9iter_moveE
	.align		8
        /*0048*/ 	.dword	_ZN72_INTERNAL_0c2d3feb_36_flash_fwd_hdim128_bf16_split_sm80_cu_3fbc093a_28174cute7productE
	.align		8
        /*0050*/ 	.dword	_ZN72_INTERNAL_0c2d3feb_36_flash_fwd_hdim128_bf16_split_sm80_cu_3fbc093a_28174cute1_E


//--------------------- .text._ZN7cutlass13device_kernelIN5flash19enable_sm80_to_sm89INS1_16FlashAttnFwdSm80INS1_25CollectiveMainloopFwdSm80ILi8ELi1ELb1EN4cute5tupleIJNS5_1CILi128EEES8_S8_EEELi128ENS_10bfloat16_tEfNS_4arch4Sm80ELb0ELb0ELb0ELb0ELb0ELb0ELb1ELb1EEENS1_21CollectiveEpilogueFwdIS9_NS6_IJNS7_ILi1EEESF_SF_EEESA_SC_Li256ELb0ELb1ELb1ELb0EEENS1_19SingleTileSchedulerILb0ELb1ELb1ELi128EEEEEEEEEvNT_6ParamsE --------------------------
	.section	.text._ZN7cutlass13device_kernelIN5flash19enable_sm80_to_sm89INS1_16FlashAttnFwdSm80INS1_25CollectiveMainloopFwdSm80ILi8ELi1ELb1EN4cute5tupleIJNS5_1CILi128EEES8_S8_EEELi128ENS_10bfloat16_tEfNS_4arch4Sm80ELb0ELb0ELb0ELb0ELb0ELb0ELb1ELb1EEENS1_21CollectiveEpilogueFwdIS9_NS6_IJNS7_ILi1EEESF_SF_EEESA_SC_Li256ELb0ELb1ELb1ELb0EEENS1_19SingleTileSchedulerILb0ELb1ELb1ELi128EEEEEEEEEvNT_6ParamsE,"ax",@progbits
	.align	128
.text._ZN7cutlass13device_kernelIN5flash19enable_sm80_to_sm89INS1_16FlashAttnFwdSm80INS1_25CollectiveMainloopFwdSm80ILi8ELi1ELb1EN4cute5tupleIJNS5_1CILi128EEES8_S8_EEELi128ENS_10bfloat16_tEfNS_4arch4Sm80ELb0ELb0ELb0ELb0ELb0ELb0ELb1ELb1EEENS1_21CollectiveEpilogueFwdIS9_NS6_IJNS7_ILi1EEESF_SF_EEESA_SC_Li256ELb0ELb1ELb1ELb0EEENS1_19SingleTileSchedulerILb0ELb1ELb1ELi128EEEEEEEEEvNT_6ParamsE:
        .type           _ZN7cutlass13device_kernelIN5flash19enable_sm80_to_sm89INS1_16FlashAttnFwdSm80INS1_25CollectiveMainloopFwdSm80ILi8ELi1ELb1EN4cute5tupleIJNS5_1CILi128EEES8_S8_EEELi128ENS_10bfloat16_tEfNS_4arch4Sm80ELb0ELb0ELb0ELb0ELb0ELb0ELb1ELb1EEENS1_21CollectiveEpilogueFwdIS9_NS6_IJNS7_ILi1EEESF_SF_EEESA_SC_Li256ELb0ELb1ELb1ELb0EEENS1_19SingleTileSchedulerILb0ELb1ELb1ELi128EEEEEEEEEvNT_6ParamsE,@function
        .size           _ZN7cutlass13device_kernelIN5flash19enable_sm80_to_sm89INS1_16FlashAttnFwdSm80INS1_25CollectiveMainloopFwdSm80ILi8ELi1ELb1EN4cute5tupleIJNS5_1CILi128EEES8_S8_EEELi128ENS_10bfloat16_tEfNS_4arch4Sm80ELb0ELb0ELb0ELb0ELb0ELb0ELb1ELb1EEENS1_21CollectiveEpilogueFwdIS9_NS6_IJNS7_ILi1EEESF_SF_EEESA_SC_Li256ELb0ELb1ELb1ELb0EEENS1_19SingleTileSchedulerILb0ELb1ELb1ELi128EEEEEEEEEvNT_6ParamsE,(.L_x_12 - _ZN7cutlass13device_kernelIN5flash19enable_sm80_to_sm89INS1_16FlashAttnFwdSm80INS1_25CollectiveMainloopFwdSm80ILi8ELi1ELb1EN4cute5tupleIJNS5_1CILi128EEES8_S8_EEELi128ENS_10bfloat16_tEfNS_4arch4Sm80ELb0ELb0ELb0ELb0ELb0ELb0ELb1ELb1EEENS1_21CollectiveEpilogueFwdIS9_NS6_IJNS7_ILi1EEESF_SF_EEESA_SC_Li256ELb0ELb1ELb1ELb0EEENS1_19SingleTileSchedulerILb0ELb1ELb1ELi128EEEEEEEEEvNT_6ParamsE)
        .other          _ZN7cutlass13device_kernelIN5flash19enable_sm80_to_sm89INS1_16FlashAttnFwdSm80INS1_25CollectiveMainloopFwdSm80ILi8ELi1ELb1EN4cute5tupleIJNS5_1CILi128EEES8_S8_EEELi128ENS_10bfloat16_tEfNS_4arch4Sm80ELb0ELb0ELb0ELb0ELb0ELb0ELb1ELb1EEENS1_21CollectiveEpilogueFwdIS9_NS6_IJNS7_ILi1EEESF_SF_EEESA_SC_Li256ELb0ELb1ELb1ELb0EEENS1_19SingleTileSchedulerILb0ELb1ELb1ELi128EEEEEEEEEvNT_6ParamsE,@"STO_CUDA_ENTRY STV_DEFAULT"
_ZN7cutlass13device_kernelIN5flash19enable_sm80_to_sm89INS1_16FlashAttnFwdSm80INS1_25CollectiveMainloopFwdSm80ILi8ELi1ELb1EN4cute5tupleIJNS5_1CILi128EEES8_S8_EEELi128ENS_10bfloat16_tEfNS_4arch4Sm80ELb0ELb0ELb0ELb0ELb0ELb0ELb1ELb1EEENS1_21CollectiveEpilogueFwdIS9_NS6_IJNS7_ILi1EEESF_SF_EEESA_SC_Li256ELb0ELb1ELb1ELb0EEENS1_19SingleTileSchedulerILb0ELb1ELb1ELi128EEEEEEEEEvNT_6ParamsE:
[----:B------:R-:W-:Y:S01]  /*0000*/  LDC R1, c[0x0][0x28] ;  /* 0x00000a00ff017b82 */ /* 0x000fe20000000800 */
[----:B------:R-:W-:Y:S05]  /*0010*/  EXIT ;  /* 0x000000000000794d */ /* 0x000fea0003800000 */
.L_x_0:
[----:B------:R-:W-:-:S00]  /*0020*/  BRA `(.L_x_0) ;  /* 0xfffffffc00fc7947 */ /* 0x000fc0000383ffff */
[----:B------:R-:W-:-:S00]  /*0030*/  NOP ;  /* 0x0000000000007918 */ /* 0x000fc00000000000 */
        /* <DEDUP_REMOVED lines=12> */
.L_x_12:


//--------------------- .text._ZN7cutlass13device_kernelIN5flash19enable_sm80_to_sm89INS1_16FlashAttnFwdSm80INS1_25CollectiveMainloopFwdSm80ILi8ELi1ELb1EN4cute5tupleIJNS5_1CILi128EEENS7_ILi96EEES8_EEELi128ENS_10bfloat16_tEfNS_4arch4Sm80ELb0ELb1ELb0ELb0ELb0ELb0ELb1ELb1EEENS1_21CollectiveEpilogueFwdINS6_IJS8_S8_S9_EEENS6_IJNS7_ILi1EEESH_SH_EEESB_SD_Li256ELb0ELb1ELb1ELb0EEENS1_19SingleTileSchedulerILb0ELb1ELb1ELi128EEEEEEEEEvNT_6ParamsE --------------------------
	.section	.text._ZN7cutlass13device_kernelIN5flash19enable_sm80_to_sm89INS1_16FlashAttnFwdSm80INS1_25CollectiveMainloopFwdSm80ILi8ELi1ELb1EN4cute5tupleIJNS5_1CILi128EEENS7_ILi96EEES8_EEELi128ENS_10bfloat16_tEfNS_4arch4Sm80ELb0ELb1ELb0ELb0ELb0ELb0ELb1ELb1EEENS1_21CollectiveEpilogueFwdINS6_IJS8_S8_S9_EEENS6_IJNS7_ILi1EEESH_SH_EEESB_SD_Li256ELb0ELb1ELb1ELb0EEENS1_19SingleTileSchedulerILb0ELb1ELb1ELi128EEEEEEEEEvNT_6ParamsE,"ax",@progbits
	.align	128
.text._ZN7cutlass13device_kernelIN5flash19enable_sm80_to_sm89INS1_16FlashAttnFwdSm80INS1_25CollectiveMainloopFwdSm80ILi8ELi1ELb1EN4cute5tupleIJNS5_1CILi128EEENS7_ILi96EEES8_EEELi128ENS_10bfloat16_tEfNS_4arch4Sm80ELb0ELb1ELb0ELb0ELb0ELb0ELb1ELb1EEENS1_21CollectiveEpilogueFwdINS6_IJS8_S8_S9_EEENS6_IJNS7_ILi1EEESH_SH_EEESB_SD_Li256ELb0ELb1ELb1ELb0EEENS1_19SingleTileSchedulerILb0ELb1ELb1ELi128EEEEEEEEEvNT_6ParamsE:
        .type           _ZN7cutlass13device_kernelIN5flash19enable_sm80_to_sm89INS1_16FlashAttnFwdSm80INS1_25CollectiveMainloopFwdSm80ILi8ELi1ELb1EN4cute5tupleIJNS5_1CILi128EEENS7_ILi96EEES8_EEELi128ENS_10bfloat16_tEfNS_4arch4Sm80ELb0ELb1ELb0ELb0ELb0ELb0ELb1ELb1EEENS1_21CollectiveEpilogueFwdINS6_IJS8_S8_S9_EEENS6_IJNS7_ILi1EEESH_SH_EEESB_SD_Li256ELb0ELb1ELb1ELb0EEENS1_19SingleTileSchedulerILb0ELb1ELb1ELi128EEEEEEEEEvNT_6ParamsE,@function
        .size           _ZN7cutlass13device_kernelIN5flash19enable_sm80_to_sm89INS1_16FlashAttnFwdSm80INS1_25CollectiveMainloopFwdSm80ILi8ELi1ELb1EN4cute5tupleIJNS5_1CILi128EEENS7_ILi96EEES8_EEELi128ENS_10bfloat16_tEfNS_4arch4Sm80ELb0ELb1ELb0ELb0ELb0ELb0ELb1ELb1EEENS1_21CollectiveEpilogueFwdINS6_IJS8_S8_S9_EEENS6_IJNS7_ILi1EEESH_SH_EEESB_SD_Li256ELb0ELb1ELb1ELb0EEENS1_19SingleTileSchedulerILb0ELb1ELb1ELi128EEEEEEEEEvNT_6ParamsE,(.L_x_13 - _ZN7cutlass13device_kernelIN5flash19enable_sm80_to_sm89INS1_16FlashAttnFwdSm80INS1_25CollectiveMainloopFwdSm80ILi8ELi1ELb1EN4cute5tupleIJNS5_1CILi128EEENS7_ILi96EEES8_EEELi128ENS_10bfloat16_tEfNS_4arch4Sm80ELb0ELb1ELb0ELb0ELb0ELb0ELb1ELb1EEENS1_21CollectiveEpilogueFwdINS6_IJS8_S8_S9_EEENS6_IJNS7_ILi1EEESH_SH_EEESB_SD_Li256ELb0ELb1ELb1ELb0EEENS1_19SingleTileSchedulerILb0ELb1ELb1ELi128EEEEEEEEEvNT_6ParamsE)
        .other          _ZN7cutlass13device_kernelIN5flash19enable_sm80_to_sm89INS1_16FlashAttnFwdSm80INS1_25CollectiveMainloopFwdSm80ILi8ELi1ELb1EN4cute5tupleIJNS5_1CILi128EEENS7_ILi96EEES8_EEELi128ENS_10bfloat16_tEfNS_4arch4Sm80ELb0ELb1ELb0ELb0ELb0ELb0ELb1ELb1EEENS1_21CollectiveEpilogueFwdINS6_IJS8_S8_S9_EEENS6_IJNS7_ILi1EEESH_SH_EEESB_SD_Li256ELb0ELb1ELb1ELb0EEENS1_19SingleTileSchedulerILb0ELb1ELb1ELi128EEEEEEEEEvNT_6ParamsE,@"STO_CUDA_ENTRY STV_DEFAULT"
_ZN7cutlass13device_kernelIN5flash19enable_sm80_to_sm89INS1_16FlashAttnFwdSm80INS1_25CollectiveMainloopFwdSm80ILi8ELi1ELb1EN4cute5tupleIJNS5_1CILi128EEENS7_ILi96EEES8_EEELi128ENS_10bfloat16_tEfNS_4arch4Sm80ELb0ELb1ELb0ELb0ELb0ELb0ELb1ELb1EEENS1_21CollectiveEpilogueFwdINS6_IJS8_S8_S9_EEENS6_IJNS7_ILi1EEESH_SH_EEESB_SD_Li256ELb0ELb1ELb1ELb0EEENS1_19SingleTileSchedulerILb0ELb1ELb1ELi128EEEEEEEEEvNT_6ParamsE:
[----:B------:R-:W-:Y:S01]  /*0000*/  LDC R1, c[0x0][0x28] ;  /* 0x00000a00ff017b82 */ /* 0x000fe20000000800 */
[----:B------:R-:W-:Y:S05]  /*0010*/  EXIT ;  /* 0x000000000000794d */ /* 0x000fea0003800000 */
.L_x_1:
        /* <DEDUP_REMOVED lines=14> */
.L_x_13:


//--------------------- .text._ZN7cutlass13device_kernelIN5flash19enable_sm80_to_sm89INS1_16FlashAttnFwdSm80INS1_25CollectiveMainloopFwdSm80ILi8ELi1ELb1EN4cute5tupleIJNS5_1CILi128EEES8_S8_EEELi128ENS_10bfloat16_tEfNS_4arch4Sm80ELb1ELb0ELb0ELb0ELb0ELb0ELb1ELb1EEENS1_21CollectiveEpilogueFwdIS9_NS6_IJNS7_ILi1EEESF_SF_EEESA_SC_Li256ELb0ELb1ELb1ELb0EEENS1_30DynamicPersistentTileSchedulerILi256ELi256ELb1ELb1ELb0EEEEEEEEEvNT_6ParamsE --------------------------
	.section	.text._ZN7cutlass13device_kernelIN5flash19enable_sm80_to_sm89INS1_16FlashAttnFwdSm80INS1_25CollectiveMainloopFwdSm80ILi8ELi1ELb1EN4cute5tupleIJNS5_1CILi128EEES8_S8_EEELi128ENS_10bfloat16_tEfNS_4arch4Sm80ELb1ELb0ELb0ELb0ELb0ELb0ELb1ELb1EEENS1_21CollectiveEpilogueFwdIS9_NS6_IJNS7_ILi1EEESF_SF_EEESA_SC_Li256ELb0ELb1ELb1ELb0EEENS1_30DynamicPersistentTileSchedulerILi256ELi256ELb1ELb1ELb0EEEEEEEEEvNT_6ParamsE,"ax",@progbits
	.align	128
.text._ZN7cutlass13device_kernelIN5flash19enable_sm80_to_sm89INS1_16FlashAttnFwdSm80INS1_25CollectiveMainloopFwdSm80ILi8ELi1ELb1EN4cute5tupleIJNS5_1CILi128EEES8_S8_EEELi128ENS_10bfloat16_tEfNS_4arch4Sm80ELb1ELb0ELb0ELb0ELb0ELb0ELb1ELb1EEENS1_21CollectiveEpilogueFwdIS9_NS6_IJNS7_ILi1EEESF_SF_EEESA_SC_Li256ELb0ELb1ELb1ELb0EEENS1_30DynamicPersistentTileSchedulerILi256ELi256ELb1ELb1ELb0EEEEEEEEEvNT_6ParamsE:
        .type           _ZN7cutlass13device_kernelIN5flash19enable_sm80_to_sm89INS1_16FlashAttnFwdSm80INS1_25CollectiveMainloopFwdSm80ILi8ELi1ELb1EN4cute5tupleIJNS5_1CILi128EEES8_S8_EEELi128ENS_10bfloat16_tEfNS_4arch4Sm80ELb1ELb0ELb0ELb0ELb0ELb0ELb1ELb1EEENS1_21CollectiveEpilogueFwdIS9_NS6_IJNS7_ILi1EEESF_SF_EEESA_SC_Li256ELb0ELb1ELb1ELb0EEENS1_30DynamicPersistentTileSchedulerILi256ELi256ELb1ELb1ELb0EEEEEEEEEvNT_6ParamsE,@function
        .size           _ZN7cutlass13device_kernelIN5flash19enable_sm80_to_sm89INS1_16FlashAttnFwdSm80INS1_25CollectiveMainloopFwdSm80ILi8ELi1ELb1EN4cute5tupleIJNS5_1CILi128EEES8_S8_EEELi128ENS_10bfloat16_tEfNS_4arch4Sm80ELb1ELb0ELb0ELb0ELb0ELb0ELb1ELb1EEENS1_21CollectiveEpilogueFwdIS9_NS6_IJNS7_ILi1EEESF_SF_EEESA_SC_Li256ELb0ELb1ELb1ELb0EEENS1_30DynamicPersistentTileSchedulerILi256ELi256ELb1ELb1ELb0EEEEEEEEEvNT_6ParamsE,(.L_x_14 - _ZN7cutlass13device_kernelIN5flash19enable_sm80_to_sm89INS1_16FlashAttnFwdSm80INS1_25CollectiveMainloopFwdSm80ILi8ELi1ELb1EN4cute5tupleIJNS5_1CILi128EEES8_S8_EEELi128ENS_10bfloat16_tEfNS_4arch4Sm80ELb1ELb0ELb0ELb0ELb0ELb0ELb1ELb1EEENS1_21CollectiveEpilogueFwdIS9_NS6_IJNS7_ILi1EEESF_SF_EEESA_SC_Li256ELb0ELb1ELb1ELb0EEENS1_30DynamicPersistentTileSchedulerILi256ELi256ELb1ELb1ELb0EEEEEEEEEvNT_6ParamsE)
        .other          _ZN7cutlass13device_kernelIN5flash19enable_sm80_to_sm89INS1_16FlashAttnFwdSm80INS1_25CollectiveMainloopFwdSm80ILi8ELi1ELb1EN4cute5tupleIJNS5_1CILi128EEES8_S8_EEELi128ENS_10bfloat16_tEfNS_4arch4Sm80ELb1ELb0ELb0ELb0ELb0ELb0ELb1ELb1EEENS1_21CollectiveEpilogueFwdIS9_NS6_IJNS7_ILi1EEESF_SF_EEESA_SC_Li256ELb0ELb1ELb1ELb0EEENS1_30DynamicPersistentTileSchedulerILi256ELi256ELb1ELb1ELb0EEEEEEEEEvNT_6ParamsE,@"STO_CUDA_ENTRY STV_DEFAULT"
_ZN7cutlass13device_kernelIN5flash19enable_sm80_to_sm89INS1_16FlashAttnFwdSm80INS1_25CollectiveMainloopFwdSm80ILi8ELi1ELb1EN4cute5tupleIJNS5_1CILi128EEES8_S8_EEELi128ENS_10bfloat16_tEfNS_4arch4Sm80ELb1ELb0ELb0ELb0ELb0ELb0ELb1ELb1EEENS1_21CollectiveEpilogueFwdIS9_NS6_IJNS7_ILi1EEESF_SF_EEESA_SC_Li256ELb0ELb1ELb1ELb0EEENS1_30DynamicPersistentTileSchedulerILi256ELi256ELb1ELb1ELb0EEEEEEEEEvNT_6ParamsE:
[----:B------:R-:W-:Y:S01]  /*0000*/  LDC R1, c[0x0][0x28] ;  /* 0x00000a00ff017b82 */ /* 0x000fe20000000800 */
[----:B------:R-:W-:Y:S05]  /*0010*/  EXIT ;  /* 0x000000000000794d */ /* 0x000fea0003800000 */
.L_x_2:
        /* <DEDUP_REMOVED lines=14> */
.L_x_14:


//--------------------- .text._ZN7cutlass13device_kernelIN5flash19enable_sm80_to_sm89INS1_16FlashAttnFwdSm80INS1_25CollectiveMainloopFwdSm80ILi4ELi1ELb0EN4cute5tupleIJNS5_1CILi128EEENS7_ILi64EEES8_EEELi128ENS_10bfloat16_tEfNS_4arch4Sm80ELb0ELb0ELb0ELb0ELb0ELb0ELb1ELb1EEENS1_21CollectiveEpilogueFwdINS6_IJS8_S8_S9_EEENS6_IJNS7_ILi1EEESH_SH_EEESB_SD_Li128ELb0ELb1ELb1ELb0EEENS1_19SingleTileSchedulerILb0ELb1ELb1ELi128EEEEEEEEEvNT_6ParamsE --------------------------
	.section	.text._ZN7cutlass13device_kernelIN5flash19enable_sm80_to_sm89INS1_16FlashAttnFwdSm80INS1_25CollectiveMainloopFwdSm80ILi4ELi1ELb0EN4cute5tupleIJNS5_1CILi128EEENS7_ILi64EEES8_EEELi128ENS_10bfloat16_tEfNS_4arch4Sm80ELb0ELb0ELb0ELb0ELb0ELb0ELb1ELb1EEENS1_21CollectiveEpilogueFwdINS6_IJS8_S8_S9_EEENS6_IJNS7_ILi1EEESH_SH_EEESB_SD_Li128ELb0ELb1ELb1ELb0EEENS1_19SingleTileSchedulerILb0ELb1ELb1ELi128EEEEEEEEEvNT_6ParamsE,"ax",@progbits
	.align	128
.text._ZN7cutlass13device_kernelIN5flash19enable_sm80_to_sm89INS1_16FlashAttnFwdSm80INS1_25CollectiveMainloopFwdSm80ILi4ELi1ELb0EN4cute5tupleIJNS5_1CILi128EEENS7_ILi64EEES8_EEELi128ENS_10bfloat16_tEfNS_4arch4Sm80ELb0ELb0ELb0ELb0ELb0ELb0ELb1ELb1EEENS1_21CollectiveEpilogueFwdINS6_IJS8_S8_S9_EEENS6_IJNS7_ILi1EEESH_SH_EEESB_SD_Li128ELb0ELb1ELb1ELb0EEENS1_19SingleTileSchedulerILb0ELb1ELb1ELi128EEEEEEEEEvNT_6ParamsE:
        .type           _ZN7cutlass13device_kernelIN5flash19enable_sm80_to_sm89INS1_16FlashAttnFwdSm80INS1_25CollectiveMainloopFwdSm80ILi4ELi1ELb0EN4cute5tupleIJNS5_1CILi128EEENS7_ILi64EEES8_EEELi128ENS_10bfloat16_tEfNS_4arch4Sm80ELb0ELb0ELb0ELb0ELb0ELb0ELb1ELb1EEENS1_21CollectiveEpilogueFwdINS6_IJS8_S8_S9_EEENS6_IJNS7_ILi1EEESH_SH_EEESB_SD_Li128ELb0ELb1ELb1ELb0EEENS1_19SingleTileSchedulerILb0ELb1ELb1ELi128EEEEEEEEEvNT_6ParamsE,@function
        .size           _ZN7cutlass13device_kernelIN5flash19enable_sm80_to_sm89INS1_16FlashAttnFwdSm80INS1_25CollectiveMainloopFwdSm80ILi4ELi1ELb0EN4cute5tupleIJNS5_1CILi128EEENS7_ILi64EEES8_EEELi128ENS_10bfloat16_tEfNS_4arch4Sm80ELb0ELb0ELb0ELb0ELb0ELb0ELb1ELb1EEENS1_21CollectiveEpilogueFwdINS6_IJS8_S8_S9_EEENS6_IJNS7_ILi1EEESH_SH_EEESB_SD_Li128ELb0ELb1ELb1ELb0EEENS1_19SingleTileSchedulerILb0ELb1ELb1ELi128EEEEEEEEEvNT_6ParamsE,(.L_x_15 - _ZN7cutlass13device_kernelIN5flash19enable_sm80_to_sm89INS1_16FlashAttnFwdSm80INS1_25CollectiveMainloopFwdSm80ILi4ELi1ELb0EN4cute5tupleIJNS5_1CILi128EEENS7_ILi64EEES8_EEELi128ENS_10bfloat16_tEfNS_4arch4Sm80ELb0ELb0ELb0ELb0ELb0ELb0ELb1ELb1EEENS1_21CollectiveEpilogueFwdINS6_IJS8_S8_S9_EEENS6_IJNS7_ILi1EEESH_SH_EEESB_SD_Li128ELb0ELb1ELb1ELb0EEENS1_19SingleTileSchedulerILb0ELb1ELb1ELi128EEEEEEEEEvNT_6ParamsE)
        .other          _ZN7cutlass13device_kernelIN5flash19enable_sm80_to_sm89INS1_16FlashAttnFwdSm80INS1_25CollectiveMainloopFwdSm80ILi4ELi1ELb0EN4cute5tupleIJNS5_1CILi128EEENS7_ILi64EEES8_EEELi128ENS_10bfloat16_tEfNS_4arch4Sm80ELb0ELb0ELb0ELb0ELb0ELb0ELb1ELb1EEENS1_21CollectiveEpilogueFwdINS6_IJS8_S8_S9_EEENS6_IJNS7_ILi1EEESH_SH_EEESB_SD_Li128ELb0ELb1ELb1ELb0EEENS1_19SingleTileSchedulerILb0ELb1ELb1ELi128EEEEEEEEEvNT_6ParamsE,@"STO_CUDA_ENTRY STV_DEFAULT"
_ZN7cutlass13device_kernelIN5flash19enable_sm80_to_sm89INS1_16FlashAttnFwdSm80INS1_25CollectiveMainloopFwdSm80ILi4ELi1ELb0EN4cute5tupleIJNS5_1CILi128EEENS7_ILi64EEES8_EEELi128ENS_10bfloat16_tEfNS_4arch4Sm80ELb0ELb0ELb0ELb0ELb0ELb0ELb1ELb1EEENS1_21CollectiveEpilogueFwdINS6_IJS8_S8_S9_EEENS6_IJNS7_ILi1EEESH_SH_EEESB_SD_Li128ELb0ELb1ELb1ELb0EEENS1_19SingleTileSchedulerILb0ELb1ELb1ELi128EEEEEEEEEvNT_6ParamsE:
[----:B------:R-:W-:Y:S01]  /*0000*/  LDC R1, c[0x0][0x28] ;  /* 0x00000a00ff017b82 */ /* 0x000fe20000000800 */
[----:B------:R-:W-:Y:S05]  /*0010*/  EXIT ;  /* 0x000000000000794d */ /* 0x000fea0003800000 */
.L_x_3:
        /* <DEDUP_REMOVED lines=14> */
.L_x_15:


//--------------------- .text._ZN7cutlass13device_kernelIN5flash19enable_sm80_to_sm89INS1_16FlashAttnFwdSm80INS1_25CollectiveMainloopFwdSm80ILi8ELi1ELb1EN4cute5tupleIJNS5_1CILi128EEENS7_ILi112EEES8_EEELi128ENS_10bfloat16_tEfNS_4arch4Sm80ELb0ELb0ELb0ELb1ELb0ELb0ELb1ELb1EEENS1_21CollectiveEpilogueFwdINS6_IJS8_S8_S9_EEENS6_IJNS7_ILi1EEESH_SH_EEESB_SD_Li256ELb1ELb1ELb1ELb0EEENS1_36VarlenDynamicPersistentTileSchedulerILi128ELi112ELi256ELi256ELb1ELb1ELb0ELb0ELb1ELb1EEEEEEEEEvNT_6ParamsE --------------------------
	.section	.text._ZN7cutlass13device_kernelIN5flash19enable_sm80_to_sm89INS1_16FlashAttnFwdSm80INS1_25CollectiveMainloopFwdSm80ILi8ELi1ELb1EN4cute5tupleIJNS5_1CILi128EEENS7_ILi112EEES8_EEELi128ENS_10bfloat16_tEfNS_4arch4Sm80ELb0ELb0ELb0ELb1ELb0ELb0ELb1ELb1EEENS1_21CollectiveEpilogueFwdINS6_IJS8_S8_S9_EEENS6_IJNS7_ILi1EEESH_SH_EEESB_SD_Li256ELb1ELb1ELb1ELb0EEENS1_36VarlenDynamicPersistentTileSchedulerILi128ELi112ELi256ELi256ELb1ELb1ELb0ELb0ELb1ELb1EEEEEEEEEvNT_6ParamsE,"ax",@progbits
	.align	128
.text._ZN7cutlass13device_kernelIN5flash19enable_sm80_to_sm89INS1_16FlashAttnFwdSm80INS1_25CollectiveMainloopFwdSm80ILi8ELi1ELb1EN4cute5tupleIJNS5_1CILi128EEENS7_ILi112EEES8_EEELi128ENS_10bfloat16_tEfNS_4arch4Sm80ELb0ELb0ELb0ELb1ELb0ELb0ELb1ELb1EEENS1_21CollectiveEpilogueFwdINS6_IJS8_S8_S9_EEENS6_IJNS7_ILi1EEESH_SH_EEESB_SD_Li256ELb1ELb1ELb1ELb0EEENS1_36VarlenDynamicPersistentTileSchedulerILi128ELi112ELi256ELi256ELb1ELb1ELb0ELb0ELb1ELb1EEEEEEEEEvNT_6ParamsE:
        .type           _ZN7cutlass13device_kernelIN5flash19enable_sm80_to_sm89INS1_16FlashAttnFwdSm80INS1_25CollectiveMainloopFwdSm80ILi8ELi1ELb1EN4cute5tupleIJNS5_1CILi128EEENS7_ILi112EEES8_EEELi128ENS_10bfloat16_tEfNS_4arch4Sm80ELb0ELb0ELb0ELb1ELb0ELb0ELb1ELb1EEENS1_21CollectiveEpilogueFwdINS6_IJS8_S8_S9_EEENS6_IJNS7_ILi1EEESH_SH_EEESB_SD_Li256ELb1ELb1ELb1ELb0EEENS1_36VarlenDynamicPersistentTileSchedulerILi128ELi112ELi256ELi256ELb1ELb1ELb0ELb0ELb1ELb1EEEEEEEEEvNT_6ParamsE,@function
        .size           _ZN7cutlass13device_kernelIN5flash19enable_sm80_to_sm89INS1_16FlashAttnFwdSm80INS1_25CollectiveMainloopFwdSm80ILi8ELi1ELb1EN4cute5tupleIJNS5_1CILi128EEENS7_ILi112EEES8_EEELi128ENS_10bfloat16_tEfNS_4arch4Sm80ELb0ELb0ELb0ELb1ELb0ELb0ELb1ELb1EEENS1_21CollectiveEpilogueFwdINS6_IJS8_S8_S9_EEENS6_IJNS7_ILi1EEESH_SH_EEESB_SD_Li256ELb1ELb1ELb1ELb0EEENS1_36VarlenDynamicPersistentTileSchedulerILi128ELi112ELi256ELi256ELb1ELb1ELb0ELb0ELb1ELb1EEEEEEEEEvNT_6ParamsE,(.L_x_16 - _ZN7cutlass13device_kernelIN5flash19enable_sm80_to_sm89INS1_16FlashAttnFwdSm80INS1_25CollectiveMainloopFwdSm80ILi8ELi1ELb1EN4cute5tupleIJNS5_1CILi128EEENS7_ILi112EEES8_EEELi128ENS_10bfloat16_tEfNS_4arch4Sm80ELb0ELb0ELb0ELb1ELb0ELb0ELb1ELb1EEENS1_21CollectiveEpilogueFwdINS6_IJS8_S8_S9_EEENS6_IJNS7_ILi1EEESH_SH_EEESB_SD_Li256ELb1ELb1ELb1ELb0EEENS1_36VarlenDynamicPersistentTileSchedulerILi128ELi112ELi256ELi256ELb1ELb1ELb0ELb0ELb1ELb1EEEEEEEEEvNT_6ParamsE)
        .other          _ZN7cutlass13device_kernelIN5flash19enable_sm80_to_sm89INS1_16FlashAttnFwdSm80INS1_25CollectiveMainloopFwdSm80ILi8ELi1ELb1EN4cute5tupleIJNS5_1CILi128EEENS7_ILi112EEES8_EEELi128ENS_10bfloat16_tEfNS_4arch4Sm80ELb0ELb0ELb0ELb1ELb0ELb0ELb1ELb1EEENS1_21CollectiveEpilogueFwdINS6_IJS8_S8_S9_EEENS6_IJNS7_ILi1EEESH_SH_EEESB_SD_Li256ELb1ELb1ELb1ELb0EEENS1_36VarlenDynamicPersistentTileSchedulerILi128ELi112ELi256ELi256ELb1ELb1ELb0ELb0ELb1ELb1EEEEEEEEEvNT_6ParamsE,@"STO_CUDA_ENTRY STV_DEFAULT"
_ZN7cutlass13device_kernelIN5flash19enable_sm80_to_sm89INS1_16FlashAttnFwdSm80INS1_25CollectiveMainloopFwdSm80ILi8ELi1ELb1EN4cute5tupleIJNS5_1CILi128EEENS7_ILi112EEES8_EEELi128ENS_10bfloat16_tEfNS_4arch4Sm80ELb0ELb0ELb0ELb1ELb0ELb0ELb1ELb1EEENS1_21CollectiveEpilogueFwdINS6_IJS8_S8_S9_EEENS6_IJNS7_ILi1EEESH_SH_EEESB_SD_Li256ELb1ELb1ELb1ELb0EEENS1_36VarlenDynamicPersistentTileSchedulerILi128ELi112ELi256ELi256ELb1ELb1ELb0ELb0ELb1ELb1EEEEEEEEEvNT_6ParamsE:
[----:B------:R-:W-:Y:S01]  /*0000*/  LDC R1, c[0x0][0x28] ;  /* 0x00000a00ff017b82 */ /* 0x000fe20000000800 */
[----:B------:R-:W-:Y:S05]  /*0010*/  EXIT ;  /* 0x000000000000794d */ /* 0x000fea0003800000 */
.L_x_4:
        /* <DEDUP_REMOVED lines=14> */
.L_x_16:


//--------------------- .text._ZN7cutlass13device_kernelIN5flash19enable_sm80_to_sm89INS1_16FlashAttnFwdSm80INS1_25CollectiveMainloopFwdSm80ILi8ELi1ELb1EN4cute5tupleIJNS5_1CILi128EEENS7_ILi112EEES8_EEELi128ENS_10bfloat16_tEfNS_4arch4Sm80ELb0ELb0ELb0ELb1ELb0ELb1ELb1ELb1EEENS1_21CollectiveEpilogueFwdINS6_IJS8_S8_S9_EEENS6_IJNS7_ILi1EEESH_SH_EEESB_SD_Li256ELb1ELb1ELb1ELb0EEENS1_36VarlenDynamicPersistentTileSchedulerILi128ELi112ELi256ELi256ELb1ELb1ELb0ELb0ELb1ELb1EEEEEEEEEvNT_6ParamsE --------------------------
	.section	.text._ZN7cutlass13device_kernelIN5flash19enable_sm80_to_sm89INS1_16FlashAttnFwdSm80INS1_25CollectiveMainloopFwdSm80ILi8ELi1ELb1EN4cute5tupleIJNS5_1CILi128EEENS7_ILi112EEES8_EEELi128ENS_10bfloat16_tEfNS_4arch4Sm80ELb0ELb0ELb0ELb1ELb0ELb1ELb1ELb1EEENS1_21CollectiveEpilogueFwdINS6_IJS8_S8_S9_EEENS6_IJNS7_ILi1EEESH_SH_EEESB_SD_Li256ELb1ELb1ELb1ELb0EEENS1_36VarlenDynamicPersistentTileSchedulerILi128ELi112ELi256ELi256ELb1ELb1ELb0ELb0ELb1ELb1EEEEEEEEEvNT_6ParamsE,"ax",@progbits
	.align	128
.text._ZN7cutlass13device_kernelIN5flash19enable_sm80_to_sm89INS1_16FlashAttnFwdSm80INS1_25CollectiveMainloopFwdSm80ILi8ELi1ELb1EN4cute5tupleIJNS5_1CILi128EEENS7_ILi112EEES8_EEELi128ENS_10bfloat16_tEfNS_4arch4Sm80ELb0ELb0ELb0ELb1ELb0ELb1ELb1ELb1EEENS1_21CollectiveEpilogueFwdINS6_IJS8_S8_S9_EEENS6_IJNS7_ILi1EEESH_SH_EEESB_SD_Li256ELb1ELb1ELb1ELb0EEENS1_36VarlenDynamicPersistentTileSchedulerILi128ELi112ELi256ELi256ELb1ELb1ELb0ELb0ELb1ELb1EEEEEEEEEvNT_6ParamsE:
        .type           _ZN7cutlass13device_kernelIN5flash19enable_sm80_to_sm89INS1_16FlashAttnFwdSm80INS1_25CollectiveMainloopFwdSm80ILi8ELi1ELb1EN4cute5tupleIJNS5_1CILi128EEENS7_ILi112EEES8_EEELi128ENS_10bfloat16_tEfNS_4arch4Sm80ELb0ELb0ELb0ELb1ELb0ELb1ELb1ELb1EEENS1_21CollectiveEpilogueFwdINS6_IJS8_S8_S9_EEENS6_IJNS7_ILi1EEESH_SH_EEESB_SD_Li256ELb1ELb1ELb1ELb0EEENS1_36VarlenDynamicPersistentTileSchedulerILi128ELi112ELi256ELi256ELb1ELb1ELb0ELb0ELb1ELb1EEEEEEEEEvNT_6ParamsE,@function
        .size           _ZN7cutlass13device_kernelIN5flash19enable_sm80_to_sm89INS1_16FlashAttnFwdSm80INS1_25CollectiveMainloopFwdSm80ILi8ELi1ELb1EN4cute5tupleIJNS5_1CILi128EEENS7_ILi112EEES8_EEELi128ENS_10bfloat16_tEfNS_4arch4Sm80ELb0ELb0ELb0ELb1ELb0ELb1ELb1ELb1EEENS1_21CollectiveEpilogueFwdINS6_IJS8_S8_S9_EEENS6_IJNS7_ILi1EEESH_SH_EEESB_SD_Li256ELb1ELb1ELb1ELb0EEENS1_36VarlenDynamicPersistentTileSchedulerILi128ELi112ELi256ELi256ELb1ELb1ELb0ELb0ELb1ELb1EEEEEEEEEvNT_6ParamsE,(.L_x_17 - _ZN7cutlass13device_kernelIN5flash19enable_sm80_to_sm89INS1_16FlashAttnFwdSm80INS1_25CollectiveMainloopFwdSm80ILi8ELi1ELb1EN4cute5tupleIJNS5_1CILi128EEENS7_ILi112EEES8_EEELi128ENS_10bfloat16_tEfNS_4arch4Sm80ELb0ELb0ELb0ELb1ELb0ELb1ELb1ELb1EEENS1_21CollectiveEpilogueFwdINS6_IJS8_S8_S9_EEENS6_IJNS7_ILi1EEESH_SH_EEESB_SD_Li256ELb1ELb1ELb1ELb0EEENS1_36VarlenDynamicPersistentTileSchedulerILi128ELi112ELi256ELi256ELb1ELb1ELb0ELb0ELb1ELb1EEEEEEEEEvNT_6ParamsE)
        .other          _ZN7cutlass13device_kernelIN5flash19enable_sm80_to_sm89INS1_16FlashAttnFwdSm80INS1_25CollectiveMainloopFwdSm80ILi8ELi1ELb1EN4cute5tupleIJNS5_1CILi128EEENS7_ILi112EEES8_EEELi128ENS_10bfloat16_tEfNS_4arch4Sm80ELb0ELb0ELb0ELb1ELb0ELb1ELb1ELb1EEENS1_21CollectiveEpilogueFwdINS6_IJS8_S8_S9_EEENS6_IJNS7_ILi1EEESH_SH_EEESB_SD_Li256ELb1ELb1ELb1ELb0EEENS1_36VarlenDynamicPersistentTileSchedulerILi128ELi112ELi256ELi256ELb1ELb1ELb0ELb0ELb1ELb1EEEEEEEEEvNT_6ParamsE,@"STO_CUDA_ENTRY STV_DEFAULT"
_ZN7cutlass13device_kernelIN5flash19enable_sm80_to_sm89INS1_16FlashAttnFwdSm80INS1_25CollectiveMainloopFwdSm80ILi8ELi1ELb1EN4cute5tupleIJNS5_1CILi128EEENS7_ILi112EEES8_EEELi128ENS_10bfloat16_tEfNS_4arch4Sm80ELb0ELb0ELb0ELb1ELb0ELb1ELb1ELb1EEENS1_21CollectiveEpilogueFwdINS6_IJS8_S8_S9_EEENS6_IJNS7_ILi1EEESH_SH_EEESB_SD_Li256ELb1ELb1ELb1ELb0EEENS1_36VarlenDynamicPersistentTileSchedulerILi128ELi112ELi256ELi256ELb1ELb1ELb0ELb0ELb1ELb1EEEEEEEEEvNT_6ParamsE:
[----:B------:R-:W-:Y:S01]  /*0000*/  LDC R1, c[0x0][0x28] ;  /* 0x00000a00ff017b82 */ /* 0x000fe20000000800 */
[----:B------:R-:W-:Y:S05]  /*0010*/  EXIT ;  /* 0x000000000000794d */ /* 0x000fea0003800000 */
.L_x_5:
        /* <DEDUP_REMOVED lines=14> */
.L_x_17:


//--------------------- .text._ZN7cutlass13device_kernelIN5flash19enable_sm80_to_sm89INS1_16FlashAttnFwdSm80INS1_25CollectiveMainloopFwdSm80ILi4ELi1ELb0EN4cute5tupleIJNS5_1CILi128EEENS7_ILi48EEES8_EEELi128ENS_10bfloat16_tEfNS_4arch4Sm80ELb0ELb1ELb0ELb0ELb0ELb0ELb1ELb1EEENS1_21CollectiveEpilogueFwdINS6_IJS8_S8_S9_EEENS6_IJNS7_ILi1EEESH_SH_EEESB_SD_Li128ELb0ELb1ELb1ELb0EEENS1_19SingleTileSchedulerILb0ELb1ELb1ELi128EEEEEEEEEvNT_6ParamsE --------------------------
	.section	.text._ZN7cutlass13device_kernelIN5flash19enable_sm80_to_sm89INS1_16FlashAttnFwdSm80INS1_25CollectiveMainloopFwdSm80ILi4ELi1ELb0EN4cute5tupleIJNS5_1CILi128EEENS7_ILi48EEES8_EEELi128ENS_10bfloat16_tEfNS_4arch4Sm80ELb0ELb1ELb0ELb0ELb0ELb0ELb1ELb1EEENS1_21CollectiveEpilogueFwdINS6_IJS8_S8_S9_EEENS6_IJNS7_ILi1EEESH_SH_EEESB_SD_Li128ELb0ELb1ELb1ELb0EEENS1_19SingleTileSchedulerILb0ELb1ELb1ELi128EEEEEEEEEvNT_6ParamsE,"ax",@progbits
	.align	128
.text._ZN7cutlass13device_kernelIN5flash19enable_sm80_to_sm89INS1_16FlashAttnFwdSm80INS1_25CollectiveMainloopFwdSm80ILi4ELi1ELb0EN4cute5tupleIJNS5_1CILi128EEENS7_ILi48EEES8_EEELi128ENS_10bfloat16_tEfNS_4arch4Sm80ELb0ELb1ELb0ELb0ELb0ELb0ELb1ELb1EEENS1_21CollectiveEpilogueFwdINS6_IJS8_S8_S9_EEENS6_IJNS7_ILi1EEESH_SH_EEESB_SD_Li128ELb0ELb1ELb1ELb0EEENS1_19SingleTileSchedulerILb0ELb1ELb1ELi128EEEEEEEEEvNT_6ParamsE:
        .type           _ZN7cutlass13device_kernelIN5flash19enable_sm80_to_sm89INS1_16FlashAttnFwdSm80INS1_25CollectiveMainloopFwdSm80ILi4ELi1ELb0EN4cute5tupleIJNS5_1CILi128EEENS7_ILi48EEES8_EEELi128ENS_10bfloat16_tEfNS_4arch4Sm80ELb0ELb1ELb0ELb0ELb0ELb0ELb1ELb1EEENS1_21CollectiveEpilogueFwdINS6_IJS8_S8_S9_EEENS6_IJNS7_ILi1EEESH_SH_EEESB_SD_Li128ELb0ELb1ELb1ELb0EEENS1_19SingleTileSchedulerILb0ELb1ELb1ELi128EEEEEEEEEvNT_6ParamsE,@function
        .size           _ZN7cutlass13device_kernelIN5flash19enable_sm80_to_sm89INS1_16FlashAttnFwdSm80INS1_25CollectiveMainloopFwdSm80ILi4ELi1ELb0EN4cute5tupleIJNS5_1CILi128EEENS7_ILi48EEES8_EEELi128ENS_10bfloat16_tEfNS_4arch4Sm80ELb0ELb1ELb0ELb0ELb0ELb0ELb1ELb1EEENS1_21CollectiveEpilogueFwdINS6_IJS8_S8_S9_EEENS6_IJNS7_ILi1EEESH_SH_EEESB_SD_Li128ELb0ELb1ELb1ELb0EEENS1_19SingleTileSchedulerILb0ELb1ELb1ELi128EEEEEEEEEvNT_6ParamsE,(.L_x_18 - _ZN7cutlass13device_kernelIN5flash19enable_sm80_to_sm89INS1_16FlashAttnFwdSm80INS1_25CollectiveMainloopFwdSm80ILi4ELi1ELb0EN4cute5tupleIJNS5_1CILi128EEENS7_ILi48EEES8_EEELi128ENS_10bfloat16_tEfNS_4arch4Sm80ELb0ELb1ELb0ELb0ELb0ELb0ELb1ELb1EEENS1_21CollectiveEpilogueFwdINS6_IJS8_S8_S9_EEENS6_IJNS7_ILi1EEESH_SH_EEESB_SD_Li128ELb0ELb1ELb1ELb0EEENS1_19SingleTileSchedulerILb0ELb1ELb1ELi128EEEEEEEEEvNT_6ParamsE)
        .other          _ZN7cutlass13device_kernelIN5flash19enable_sm80_to_sm89INS1_16FlashAttnFwdSm80INS1_25CollectiveMainloopFwdSm80ILi4ELi1ELb0EN4cute5tupleIJNS5_1CILi128EEENS7_ILi48EEES8_EEELi128ENS_10bfloat16_tEfNS_4arch4Sm80ELb0ELb1ELb0ELb0ELb0ELb0ELb1ELb1EEENS1_21CollectiveEpilogueFwdINS6_IJS8_S8_S9_EEENS6_IJNS7_ILi1EEESH_SH_EEESB_SD_Li128ELb0ELb1ELb1ELb0EEENS1_19SingleTileSchedulerILb0ELb1ELb1ELi128EEEEEEEEEvNT_6ParamsE,@"STO_CUDA_ENTRY STV_DEFAULT"
_ZN7cutlass13device_kernelIN5flash19enable_sm80_to_sm89INS1_16FlashAttnFwdSm80INS1_25CollectiveMainloopFwdSm80ILi4ELi1ELb0EN4cute5tupleIJNS5_1CILi128EEENS7_ILi48EEES8_EEELi128ENS_10bfloat16_tEfNS_4arch4Sm80ELb0ELb1ELb0ELb0ELb0ELb0ELb1ELb1EEENS1_21CollectiveEpilogueFwdINS6_IJS8_S8_S9_EEENS6_IJNS7_ILi1EEESH_SH_EEESB_SD_Li128ELb0ELb1ELb1ELb0EEENS1_19SingleTileSchedulerILb0ELb1ELb1ELi128EEEEEEEEEvNT_6ParamsE:
[----:B------:R-:W-:Y:S01]  /*0000*/  LDC R1, c[0x0][0x28] ;  /* 0x00000a00ff017b82 */ /* 0x000fe20000000800 */
[----:B------:R-:W-:Y:S05]  /*0010*/  EXIT ;  /* 0x000000000000794d */ /* 0x000fea0003800000 */
.L_x_6:
        /* <DEDUP_REMOVED lines=14> */
.L_x_18:


//--------------------- .text._ZN7cutlass13device_kernelIN5flash19enable_sm80_to_sm89INS1_16FlashAttnFwdSm80INS1_25CollectiveMainloopFwdSm80ILi8ELi1ELb1EN4cute5tupleIJNS5_1CILi128EEENS7_ILi96EEES8_EEELi128ENS_10bfloat16_tEfNS_4arch4Sm80ELb0ELb1ELb0ELb1ELb0ELb0ELb1ELb1EEENS1_21CollectiveEpilogueFwdINS6_IJS8_S8_S9_EEENS6_IJNS7_ILi1EEESH_SH_EEESB_SD_Li256ELb1ELb1ELb1ELb0EEENS1_36VarlenDynamicPersistentTileSchedulerILi128ELi96ELi256ELi256ELb1ELb1ELb0ELb1ELb0ELb1EEEEEEEEEvNT_6ParamsE --------------------------
	.section	.text._ZN7cutlass13device_kernelIN5flash19enable_sm80_to_sm89INS1_16FlashAttnFwdSm80INS1_25CollectiveMainloopFwdSm80ILi8ELi1ELb1EN4cute5tupleIJNS5_1CILi128EEENS7_ILi96EEES8_EEELi128ENS_10bfloat16_tEfNS_4arch4Sm80ELb0ELb1ELb0ELb1ELb0ELb0ELb1ELb1EEENS1_21CollectiveEpilogueFwdINS6_IJS8_S8_S9_EEENS6_IJNS7_ILi1EEESH_SH_EEESB_SD_Li256ELb1ELb1ELb1ELb0EEENS1_36VarlenDynamicPersistentTileSchedulerILi128ELi96ELi256ELi256ELb1ELb1ELb0ELb1ELb0ELb1EEEEEEEEEvNT_6ParamsE,"ax",@progbits
	.align	128
.text._ZN7cutlass13device_kernelIN5flash19enable_sm80_to_sm89INS1_16FlashAttnFwdSm80INS1_25CollectiveMainloopFwdSm80ILi8ELi1ELb1EN4cute5tupleIJNS5_1CILi128EEENS7_ILi96EEES8_EEELi128ENS_10bfloat16_tEfNS_4arch4Sm80ELb0ELb1ELb0ELb1ELb0ELb0ELb1ELb1EEENS1_21CollectiveEpilogueFwdINS6_IJS8_S8_S9_EEENS6_IJNS7_ILi1EEESH_SH_EEESB_SD_Li256ELb1ELb1ELb1ELb0EEENS1_36VarlenDynamicPersistentTileSchedulerILi128ELi96ELi256ELi256ELb1ELb1ELb0ELb1ELb0ELb1EEEEEEEEEvNT_6ParamsE:
        .type           _ZN7cutlass13device_kernelIN5flash19enable_sm80_to_sm89INS1_16FlashAttnFwdSm80INS1_25CollectiveMainloopFwdSm80ILi8ELi1ELb1EN4cute5tupleIJNS5_1CILi128EEENS7_ILi96EEES8_EEELi128ENS_10bfloat16_tEfNS_4arch4Sm80ELb0ELb1ELb0ELb1ELb0ELb0ELb1ELb1EEENS1_21CollectiveEpilogueFwdINS6_IJS8_S8_S9_EEENS6_IJNS7_ILi1EEESH_SH_EEESB_SD_Li256ELb1ELb1ELb1ELb0EEENS1_36VarlenDynamicPersistentTileSchedulerILi128ELi96ELi256ELi256ELb1ELb1ELb0ELb1ELb0ELb1EEEEEEEEEvNT_6ParamsE,@function
        .size           _ZN7cutlass13device_kernelIN5flash19enable_sm80_to_sm89INS1_16FlashAttnFwdSm80INS1_25CollectiveMainloopFwdSm80ILi8ELi1ELb1EN4cute5tupleIJNS5_1CILi128EEENS7_ILi96EEES8_EEELi128ENS_10bfloat16_tEfNS_4arch4Sm80ELb0ELb1ELb0ELb1ELb0ELb0ELb1ELb1EEENS1_21CollectiveEpilogueFwdINS6_IJS8_S8_S9_EEENS6_IJNS7_ILi1EEESH_SH_EEESB_SD_Li256ELb1ELb1ELb1ELb0EEENS1_36VarlenDynamicPersistentTileSchedulerILi128ELi96ELi256ELi256ELb1ELb1ELb0ELb1ELb0ELb1EEEEEEEEEvNT_6ParamsE,(.L_x_19 - _ZN7cutlass13device_kernelIN5flash19enable_sm80_to_sm89INS1_16FlashAttnFwdSm80INS1_25CollectiveMainloopFwdSm80ILi8ELi1ELb1EN4cute5tupleIJNS5_1CILi128EEENS7_ILi96EEES8_EEELi128ENS_10bfloat16_tEfNS_4arch4Sm80ELb0ELb1ELb0ELb1ELb0ELb0ELb1ELb1EEENS1_21CollectiveEpilogueFwdINS6_IJS8_S8_S9_EEENS6_IJNS7_ILi1EEESH_SH_EEESB_SD_Li256ELb1ELb1ELb1ELb0EEENS1_36VarlenDynamicPersistentTileSchedulerILi128ELi96ELi256ELi256ELb1ELb1ELb0ELb1ELb0ELb1EEEEEEEEEvNT_6ParamsE)
        .other          _ZN7cutlass13device_kernelIN5flash19enable_sm80_to_sm89INS1_16FlashAttnFwdSm80INS1_25CollectiveMainloopFwdSm80ILi8ELi1ELb1EN4cute5tupleIJNS5_1CILi128EEENS7_ILi96EEES8_EEELi128ENS_10bfloat16_tEfNS_4arch4Sm80ELb0ELb1ELb0ELb1ELb0ELb0ELb1ELb1EEENS1_21CollectiveEpilogueFwdINS6_IJS8_S8_S9_EEENS6_IJNS7_ILi1EEESH_SH_EEESB_SD_Li256ELb1ELb1ELb1ELb0EEENS1_36VarlenDynamicPersistentTileSchedulerILi128ELi96ELi256ELi256ELb1ELb1ELb0ELb1ELb0ELb1EEEEEEEEEvNT_6ParamsE,@"STO_CUDA_ENTRY STV_DEFAULT"
_ZN7cutlass13device_kernelIN5flash19enable_sm80_to_sm89INS1_16FlashAttnFwdSm80INS1_25CollectiveMainloopFwdSm80ILi8ELi1ELb1EN4cute5tupleIJNS5_1CILi128EEENS7_ILi96EEES8_EEELi128ENS_10bfloat16_tEfNS_4arch4Sm80ELb0ELb1ELb0ELb1ELb0ELb0ELb1ELb1EEENS1_21CollectiveEpilogueFwdINS6_IJS8_S8_S9_EEENS6_IJNS7_ILi1EEESH_SH_EEESB_SD_Li256ELb1ELb1ELb1ELb0EEENS1_36VarlenDynamicPersistentTileSchedulerILi128ELi96ELi256ELi256ELb1ELb1ELb0ELb1ELb0ELb1EEEEEEEEEvNT_6ParamsE:
[----:B------:R-:W-:Y:S01]  /*0000*/  LDC R1, c[0x0][0x28] ;  /* 0x00000a00ff017b82 */ /* 0x000fe20000000800 */
[----:B------:R-:W-:Y:S05]  /*0010*/  EXIT ;  /* 0x000000000000794d */ /* 0x000fea0003800000 */
.L_x_7:
        /* <DEDUP_REMOVED lines=14> */
.L_x_19:


//--------------------- .text._ZN7cutlass13device_kernelIN5flash19enable_sm80_to_sm89INS1_16FlashAttnFwdSm80INS1_25CollectiveMainloopFwdSm80ILi8ELi1ELb1EN4cute5tupleIJNS5_1CILi128EEENS7_ILi96EEES8_EEELi128ENS_10bfloat16_tEfNS_4arch4Sm80ELb0ELb1ELb0ELb1ELb0ELb1ELb1ELb1EEENS1_21CollectiveEpilogueFwdINS6_IJS8_S8_S9_EEENS6_IJNS7_ILi1EEESH_SH_EEESB_SD_Li256ELb1ELb1ELb1ELb0EEENS1_36VarlenDynamicPersistentTileSchedulerILi128ELi96ELi256ELi256ELb1ELb1ELb0ELb1ELb0ELb1EEEEEEEEEvNT_6ParamsE --------------------------
	.section	.text._ZN7cutlass13device_kernelIN5flash19enable_sm80_to_sm89INS1_16FlashAttnFwdSm80INS1_25CollectiveMainloopFwdSm80ILi8ELi1ELb1EN4cute5tupleIJNS5_1CILi128EEENS7_ILi96EEES8_EEELi128ENS_10bfloat16_tEfNS_4arch4Sm80ELb0ELb1ELb0ELb1ELb0ELb1ELb1ELb1EEENS1_21CollectiveEpilogueFwdINS6_IJS8_S8_S9_EEENS6_IJNS7_ILi1EEESH_SH_EEESB_SD_Li256ELb1ELb1ELb1ELb0EEENS1_36VarlenDynamicPersistentTileSchedulerILi128ELi96ELi256ELi256ELb1ELb1ELb0ELb1ELb0ELb1EEEEEEEEEvNT_6ParamsE,"ax",@progbits
	.align	128
.text._ZN7cutlass13device_kernelIN5flash19enable_sm80_to_sm89INS1_16FlashAttnFwdSm80INS1_25CollectiveMainloopFwdSm80ILi8ELi1ELb1EN4cute5tupleIJNS5_1CILi128EEENS7_ILi96EEES8_EEELi128ENS_10bfloat16_tEfNS_4arch4Sm80ELb0ELb1ELb0ELb1ELb0ELb1ELb1ELb1EEENS1_21CollectiveEpilogueFwdINS6_IJS8_S8_S9_EEENS6_IJNS7_ILi1EEESH_SH_EEESB_SD_Li256ELb1ELb1ELb1ELb0EEENS1_36VarlenDynamicPersistentTileSchedulerILi128ELi96ELi256ELi256ELb1ELb1ELb0ELb1ELb0ELb1EEEEEEEEEvNT_6ParamsE:
        .type           _ZN7cutlass13device_kernelIN5flash19enable_sm80_to_sm89INS1_16FlashAttnFwdSm80INS1_25CollectiveMainloopFwdSm80ILi8ELi1ELb1EN4cute5tupleIJNS5_1CILi128EEENS7_ILi96EEES8_EEELi128ENS_10bfloat16_tEfNS_4arch4Sm80ELb0ELb1ELb0ELb1ELb0ELb1ELb1ELb1EEENS1_21CollectiveEpilogueFwdINS6_IJS8_S8_S9_EEENS6_IJNS7_ILi1EEESH_SH_EEESB_SD_Li256ELb1ELb1ELb1ELb0EEENS1_36VarlenDynamicPersistentTileSchedulerILi128ELi96ELi256ELi256ELb1ELb1ELb0ELb1ELb0ELb1EEEEEEEEEvNT_6ParamsE,@function
        .size           _ZN7cutlass13device_kernelIN5flash19enable_sm80_to_sm89INS1_16FlashAttnFwdSm80INS1_25CollectiveMainloopFwdSm80ILi8ELi1ELb1EN4cute5tupleIJNS5_1CILi128EEENS7_ILi96EEES8_EEELi128ENS_10bfloat16_tEfNS_4arch4Sm80ELb0ELb1ELb0ELb1ELb0ELb1ELb1ELb1EEENS1_21CollectiveEpilogueFwdINS6_IJS8_S8_S9_EEENS6_IJNS7_ILi1EEESH_SH_EEESB_SD_Li256ELb1ELb1ELb1ELb0EEENS1_36VarlenDynamicPersistentTileSchedulerILi128ELi96ELi256ELi256ELb1ELb1ELb0ELb1ELb0ELb1EEEEEEEEEvNT_6ParamsE,(.L_x_20 - _ZN7cutlass13device_kernelIN5flash19enable_sm80_to_sm89INS1_16FlashAttnFwdSm80INS1_25CollectiveMainloopFwdSm80ILi8ELi1ELb1EN4cute5tupleIJNS5_1CILi128EEENS7_ILi96EEES8_EEELi128ENS_10bfloat16_tEfNS_4arch4Sm80ELb0ELb1ELb0ELb1ELb0ELb1ELb1ELb1EEENS1_21CollectiveEpilogueFwdINS6_IJS8_S8_S9_EEENS6_IJNS7_ILi1EEESH_SH_EEESB_SD_Li256ELb1ELb1ELb1ELb0EEENS1_36VarlenDynamicPersistentTileSchedulerILi128ELi96ELi256ELi256ELb1ELb1ELb0ELb1ELb0ELb1EEEEEEEEEvNT_6ParamsE)
        .other          _ZN7cutlass13device_kernelIN5flash19enable_sm80_to_sm89INS1_16FlashAttnFwdSm80INS1_25CollectiveMainloopFwdSm80ILi8ELi1ELb1EN4cute5tupleIJNS5_1CILi128EEENS7_ILi96EEES8_EEELi128ENS_10bfloat16_tEfNS_4arch4Sm80ELb0ELb1ELb0ELb1ELb0ELb1ELb1ELb1EEENS1_21CollectiveEpilogueFwdINS6_IJS8_S8_S9_EEENS6_IJNS7_ILi1EEESH_SH_EEESB_SD_Li256ELb1ELb1ELb1ELb0EEENS1_36VarlenDynamicPersistentTileSchedulerILi128ELi96ELi256ELi256ELb1ELb1ELb0ELb1ELb0ELb1EEEEEEEEEvNT_6ParamsE,@"STO_CUDA_ENTRY STV_DEFAULT"
_ZN7cutlass13device_kernelIN5flash19enable_sm80_to_sm89INS1_16FlashAttnFwdSm80INS1_25CollectiveMainloopFwdSm80ILi8ELi1ELb1EN4cute5tupleIJNS5_1CILi128EEENS7_ILi96EEES8_EEELi128ENS_10bfloat16_tEfNS_4arch4Sm80ELb0ELb1ELb0ELb1ELb0ELb1ELb1ELb1EEENS1_21CollectiveEpilogueFwdINS6_IJS8_S8_S9_EEENS6_IJNS7_ILi1EEESH_SH_EEESB_SD_Li256ELb1ELb1ELb1ELb0EEENS1_36VarlenDynamicPersistentTileSchedulerILi128ELi96ELi256ELi256ELb1ELb1ELb0ELb1ELb0ELb1EEEEEEEEEvNT_6ParamsE:
[----:B------:R-:W-:Y:S01]  /*0000*/  LDC R1, c[0x0][0x28] ;  /* 0x00000a00ff017b82 */ /* 0x000fe20000000800 */
[----:B------:R-:W-:Y:S05]  /*0010*/  EXIT ;  /* 0x000000000000794d */ /* 0x000fea0003800000 */
.L_x_8:
        /* <DEDUP_REMOVED lines=14> */
.L_x_20:


//--------------------- .text._ZN7cutlass13device_kernelIN5flash19enable_sm80_to_sm89INS1_16FlashAttnFwdSm80INS1_25CollectiveMainloopFwdSm80ILi4ELi1ELb0EN4cute5tupleIJNS5_1CILi128EEENS7_ILi64EEES8_EEELi128ENS_10bfloat16_tEfNS_4arch4Sm80ELb1ELb0ELb0ELb0ELb0ELb0ELb1ELb1EEENS1_21CollectiveEpilogueFwdINS6_IJS8_S8_S9_EEENS6_IJNS7_ILi1EEESH_SH_EEESB_SD_Li128ELb0ELb1ELb1ELb0EEENS1_30DynamicPersistentTileSchedulerILi128ELi128ELb1ELb1ELb0EEEEEEEEEvNT_6ParamsE --------------------------
	.section	.text._ZN7cutlass13device_kernelIN5flash19enable_sm80_to_sm89INS1_16FlashAttnFwdSm80INS1_25CollectiveMainloopFwdSm80ILi4ELi1ELb0EN4cute5tupleIJNS5_1CILi128EEENS7_ILi64EEES8_EEELi128ENS_10bfloat16_tEfNS_4arch4Sm80ELb1ELb0ELb0ELb0ELb0ELb0ELb1ELb1EEENS1_21CollectiveEpilogueFwdINS6_IJS8_S8_S9_EEENS6_IJNS7_ILi1EEESH_SH_EEESB_SD_Li128ELb0ELb1ELb1ELb0EEENS1_30DynamicPersistentTileSchedulerILi128ELi128ELb1ELb1ELb0EEEEEEEEEvNT_6ParamsE,"ax",@progbits
	.align	128
.text._ZN7cutlass13device_kernelIN5flash19enable_sm80_to_sm89INS1_16FlashAttnFwdSm80INS1_25CollectiveMainloopFwdSm80ILi4ELi1ELb0EN4cute5tupleIJNS5_1CILi128EEENS7_ILi64EEES8_EEELi128ENS_10bfloat16_tEfNS_4arch4Sm80ELb1ELb0ELb0ELb0ELb0ELb0ELb1ELb1EEENS1_21CollectiveEpilogueFwdINS6_IJS8_S8_S9_EEENS6_IJNS7_ILi1EEESH_SH_EEESB_SD_Li128ELb0ELb1ELb1ELb0EEENS1_30DynamicPersistentTileSchedulerILi128ELi128ELb1ELb1ELb0EEEEEEEEEvNT_6ParamsE:
        .type           _ZN7cutlass13device_kernelIN5flash19enable_sm80_to_sm89INS1_16FlashAttnFwdSm80INS1_25CollectiveMainloopFwdSm80ILi4ELi1ELb0EN4cute5tupleIJNS5_1CILi128EEENS7_ILi64EEES8_EEELi128ENS_10bfloat16_tEfNS_4arch4Sm80ELb1ELb0ELb0ELb0ELb0ELb0ELb1ELb1EEENS1_21CollectiveEpilogueFwdINS6_IJS8_S8_S9_EEENS6_IJNS7_ILi1EEESH_SH_EEESB_SD_Li128ELb0ELb1ELb1ELb0EEENS1_30DynamicPersistentTileSchedulerILi128ELi128ELb1ELb1ELb0EEEEEEEEEvNT_6ParamsE,@function
        .size           _ZN7cutlass13device_kernelIN5flash19enable_sm80_to_sm89INS1_16FlashAttnFwdSm80INS1_25CollectiveMainloopFwdSm80ILi4ELi1ELb0EN4cute5tupleIJNS5_1CILi128EEENS7_ILi64EEES8_EEELi128ENS_10bfloat16_tEfNS_4arch4Sm80ELb1ELb0ELb0ELb0ELb0ELb0ELb1ELb1EEENS1_21CollectiveEpilogueFwdINS6_IJS8_S8_S9_EEENS6_IJNS7_ILi1EEESH_SH_EEESB_SD_Li128ELb0ELb1ELb1ELb0EEENS1_30DynamicPersistentTileSchedulerILi128ELi128ELb1ELb1ELb0EEEEEEEEEvNT_6ParamsE,(.L_x_21 - _ZN7cutlass13device_kernelIN5flash19enable_sm80_to_sm89INS1_16FlashAttnFwdSm80INS1_25CollectiveMainloopFwdSm80ILi4ELi1ELb0EN4cute5tupleIJNS5_1CILi128EEENS7_ILi64EEES8_EEELi128ENS_10bfloat16_tEfNS_4arch4Sm80ELb1ELb0ELb0ELb0ELb0ELb0ELb1ELb1EEENS1_21CollectiveEpilogueFwdINS6_IJS8_S8_S9_EEENS6_IJNS7_ILi1EEESH_SH_EEESB_SD_Li128ELb0ELb1ELb1ELb0EEENS1_30DynamicPersistentTileSchedulerILi128ELi128ELb1ELb1ELb0EEEEEEEEEvNT_6ParamsE)
        .other          _ZN7cutlass13device_kernelIN5flash19enable_sm80_to_sm89INS1_16FlashAttnFwdSm80INS1_25CollectiveMainloopFwdSm80ILi4ELi1ELb0EN4cute5tupleIJNS5_1CILi128EEENS7_ILi64EEES8_EEELi128ENS_10bfloat16_tEfNS_4arch4Sm80ELb1ELb0ELb0ELb0ELb0ELb0ELb1ELb1EEENS1_21CollectiveEpilogueFwdINS6_IJS8_S8_S9_EEENS6_IJNS7_ILi1EEESH_SH_EEESB_SD_Li128ELb0ELb1ELb1ELb0EEENS1_30DynamicPersistentTileSchedulerILi128ELi128ELb1ELb1ELb0EEEEEEEEEvNT_6ParamsE,@"STO_CUDA_ENTRY STV_DEFAULT"
_ZN7cutlass13device_kernelIN5flash19enable_sm80_to_sm89INS1_16FlashAttnFwdSm80INS1_25CollectiveMainloopFwdSm80ILi4ELi1ELb0EN4cute5tupleIJNS5_1CILi128EEENS7_ILi64EEES8_EEELi128ENS_10bfloat16_tEfNS_4arch4Sm80ELb1ELb0ELb0ELb0ELb0ELb0ELb1ELb1EEENS1_21CollectiveEpilogueFwdINS6_IJS8_S8_S9_EEENS6_IJNS7_ILi1EEESH_SH_EEESB_SD_Li128ELb0ELb1ELb1ELb0EEENS1_30DynamicPersistentTileSchedulerILi128ELi128ELb1ELb1ELb0EEEEEEEEEvNT_6ParamsE:
[----:B------:R-:W-:Y:S01]  /*0000*/  LDC R1, c[0x0][0x28] ;  /* 0x00000a00ff017b82 */ /* 0x000fe20000000800 */
[----:B------:R-:W-:Y:S05]  /*0010*/  EXIT ;  /* 0x000000000000794d */ /* 0x000fea0003800000 */
.L_x_9:
        /* <DEDUP_REMOVED lines=14> */
.L_x_21:


//--------------------- .text._ZN7cutlass13device_kernelIN5flash19enable_sm80_to_sm89INS1_16FlashAttnFwdSm80INS1_25CollectiveMainloopFwdSm80ILi8ELi1ELb1EN4cute5tupleIJNS5_1CILi128EEENS7_ILi112EEES8_EEELi128ENS_10bfloat16_tEfNS_4arch4Sm80ELb1ELb0ELb0ELb1ELb0ELb0ELb1ELb1EEENS1_21CollectiveEpilogueFwdINS6_IJS8_S8_S9_EEENS6_IJNS7_ILi1EEESH_SH_EEESB_SD_Li256ELb1ELb1ELb1ELb0EEENS1_36VarlenDynamicPersistentTileSchedulerILi128ELi112ELi256ELi256ELb1ELb1ELb0ELb1ELb1ELb1EEEEEEEEEvNT_6ParamsE --------------------------
	.section	.text._ZN7cutlass13device_kernelIN5flash19enable_sm80_to_sm89INS1_16FlashAttnFwdSm80INS1_25CollectiveMainloopFwdSm80ILi8ELi1ELb1EN4cute5tupleIJNS5_1CILi128EEENS7_ILi112EEES8_EEELi128ENS_10bfloat16_tEfNS_4arch4Sm80ELb1ELb0ELb0ELb1ELb0ELb0ELb1ELb1EEENS1_21CollectiveEpilogueFwdINS6_IJS8_S8_S9_EEENS6_IJNS7_ILi1EEESH_SH_EEESB_SD_Li256ELb1ELb1ELb1ELb0EEENS1_36VarlenDynamicPersistentTileSchedulerILi128ELi112ELi256ELi256ELb1ELb1ELb0ELb1ELb1ELb1EEEEEEEEEvNT_6ParamsE,"ax",@progbits
	.align	128
.text._ZN7cutlass13device_kernelIN5flash19enable_sm80_to_sm89INS1_16FlashAttnFwdSm80INS1_25CollectiveMainloopFwdSm80ILi8ELi1ELb1EN4cute5tupleIJNS5_1CILi128EEENS7_ILi112EEES8_EEELi128ENS_10bfloat16_tEfNS_4arch4Sm80ELb1ELb0ELb0ELb1ELb0ELb0ELb1ELb1EEENS1_21CollectiveEpilogueFwdINS6_IJS8_S8_S9_EEENS6_IJNS7_ILi1EEESH_SH_EEESB_SD_Li256ELb1ELb1ELb1ELb0EEENS1_36VarlenDynamicPersistentTileSchedulerILi128ELi112ELi256ELi256ELb1ELb1ELb0ELb1ELb1ELb1EEEEEEEEEvNT_6ParamsE:
        .type           _ZN7cutlass13device_kernelIN5flash19enable_sm80_to_sm89INS1_16FlashAttnFwdSm80INS1_25CollectiveMainloopFwdSm80ILi8ELi1ELb1EN4cute5tupleIJNS5_1CILi128EEENS7_ILi112EEES8_EEELi128ENS_10bfloat16_tEfNS_4arch4Sm80ELb1ELb0ELb0ELb1ELb0ELb0ELb1ELb1EEENS1_21CollectiveEpilogueFwdINS6_IJS8_S8_S9_EEENS6_IJNS7_ILi1EEESH_SH_EEESB_SD_Li256ELb1ELb1ELb1ELb0EEENS1_36VarlenDynamicPersistentTileSchedulerILi128ELi112ELi256ELi256ELb1ELb1ELb0ELb1ELb1ELb1EEEEEEEEEvNT_6ParamsE,@function
        .size           _ZN7cutlass13device_kernelIN5flash19enable_sm80_to_sm89INS1_16FlashAttnFwdSm80INS1_25CollectiveMainloopFwdSm80ILi8ELi1ELb1EN4cute5tupleIJNS5_1CILi128EEENS7_ILi112EEES8_EEELi128ENS_10bfloat16_tEfNS_4arch4Sm80ELb1ELb0ELb0ELb1ELb0ELb0ELb1ELb1EEENS1_21CollectiveEpilogueFwdINS6_IJS8_S8_S9_EEENS6_IJNS7_ILi1EEESH_SH_EEESB_SD_Li256ELb1ELb1ELb1ELb0EEENS1_36VarlenDynamicPersistentTileSchedulerILi128ELi112ELi256ELi256ELb1ELb1ELb0ELb1ELb1ELb1EEEEEEEEEvNT_6ParamsE,(.L_x_22 - _ZN7cutlass13device_kernelIN5flash19enable_sm80_to_sm89INS1_16FlashAttnFwdSm80INS1_25CollectiveMainloopFwdSm80ILi8ELi1ELb1EN4cute5tupleIJNS5_1CILi128EEENS7_ILi112EEES8_EEELi128ENS_10bfloat16_tEfNS_4arch4Sm80ELb1ELb0ELb0ELb1ELb0ELb0ELb1ELb1EEENS1_21CollectiveEpilogueFwdINS6_IJS8_S8_S9_EEENS6_IJNS7_ILi1EEESH_SH_EEESB_SD_Li256ELb1ELb1ELb1ELb0EEENS1_36VarlenDynamicPersistentTileSchedulerILi128ELi112ELi256ELi256ELb1ELb1ELb0ELb1ELb1ELb1EEEEEEEEEvNT_6ParamsE)
        .other          _ZN7cutlass13device_kernelIN5flash19enable_sm80_to_sm89INS1_16FlashAttnFwdSm80INS1_25CollectiveMainloopFwdSm80ILi8ELi1ELb1EN4cute5tupleIJNS5_1CILi128EEENS7_ILi112EEES8_EEELi128ENS_10bfloat16_tEfNS_4arch4Sm80ELb1ELb0ELb0ELb1ELb0ELb0ELb1ELb1EEENS1_21CollectiveEpilogueFwdINS6_IJS8_S8_S9_EEENS6_IJNS7_ILi1EEESH_SH_EEESB_SD_Li256ELb1ELb1ELb1ELb0EEENS1_36VarlenDynamicPersistentTileSchedulerILi128ELi112ELi256ELi256ELb1ELb1ELb0ELb1ELb1ELb1EEEEEEEEEvNT_6ParamsE,@"STO_CUDA_ENTRY STV_DEFAULT"
_ZN7cutlass13device_kernelIN5flash19enable_sm80_to_sm89INS1_16FlashAttnFwdSm80INS1_25CollectiveMainloopFwdSm80ILi8ELi1ELb1EN4cute5tupleIJNS5_1CILi128EEENS7_ILi112EEES8_EEELi128ENS_10bfloat16_tEfNS_4arch4Sm80ELb1ELb0ELb0ELb1ELb0ELb0ELb1ELb1EEENS1_21CollectiveEpilogueFwdINS6_IJS8_S8_S9_EEENS6_IJNS7_ILi1EEESH_SH_EEESB_SD_Li256ELb1ELb1ELb1ELb0EEENS1_36VarlenDynamicPersistentTileSchedulerILi128ELi112ELi256ELi256ELb1ELb1ELb0ELb1ELb1ELb1EEEEEEEEEvNT_6ParamsE:
[----:B------:R-:W-:Y:S01]  /*0000*/  LDC R1, c[0x0][0x28] ;  /* 0x00000a00ff017b82 */ /* 0x000fe20000000800 */
[----:B------:R-:W-:Y:S05]  /*0010*/  EXIT ;  /* 0x000000000000794d */ /* 0x000fea0003800000 */
.L_x_10:
        /* <DEDUP_REMOVED lines=14> */
.L_x_22:


//--------------------- .text._ZN7cutlass13device_kernelIN5flash19enable_sm80_to_sm89INS1_16FlashAttnFwdSm80INS1_25CollectiveMainloopFwdSm80ILi8ELi1ELb1EN4cute5tupleIJNS5_1CILi128EEENS7_ILi112EEES8_EEELi128ENS_10bfloat16_tEfNS_4arch4Sm80ELb1ELb0ELb0ELb1ELb0ELb1ELb1ELb1EEENS1_21CollectiveEpilogueFwdINS6_IJS8_S8_S9_EEENS6_IJNS7_ILi1EEESH_SH_EEESB_SD_Li256ELb1ELb1ELb1ELb0EEENS1_36VarlenDynamicPersistentTileSchedulerILi128ELi112ELi256ELi256ELb1ELb1ELb0ELb1ELb1ELb1EEEEEEEEEvNT_6ParamsE --------------------------
	.section	.text._ZN7cutlass13device_kernelIN5flash19enable_sm80_to_sm89INS1_16FlashAttnFwdSm80INS1_25CollectiveMainloopFwdSm80ILi8ELi1ELb1EN4cute5tupleIJNS5_1CILi128EEENS7_ILi112EEES8_EEELi128ENS_10bfloat16_tEfNS_4arch4Sm80ELb1ELb0ELb0ELb1ELb0ELb1ELb1ELb1EEENS1_21CollectiveEpilogueFwdINS6_IJS8_S8_S9_EEENS6_IJNS7_ILi1EEESH_SH_EEESB_SD_Li256ELb1ELb1ELb1ELb0EEENS1_36VarlenDynamicPersistentTileSchedulerILi128ELi112ELi256ELi256ELb1ELb1ELb0ELb1ELb1ELb1EEEEEEEEEvNT_6ParamsE,"ax",@progbits
	.align	128
.text._ZN7cutlass13device_kernelIN5flash19enable_sm80_to_sm89INS1_16FlashAttnFwdSm80INS1_25CollectiveMainloopFwdSm80ILi8ELi1ELb1EN4cute5tupleIJNS5_1CILi128EEENS7_ILi112EEES8_EEELi128ENS_10bfloat16_tEfNS_4arch4Sm80ELb1ELb0ELb0ELb1ELb0ELb1ELb1ELb1EEENS1_21CollectiveEpilogueFwdINS6_IJS8_S8_S9_EEENS6_IJNS7_ILi1EEESH_SH_EEESB_SD_Li256ELb1ELb1ELb1ELb0EEENS1_36VarlenDynamicPersistentTileSchedulerILi128ELi112ELi256ELi256ELb1ELb1ELb0ELb1ELb1ELb1EEEEEEEEEvNT_6ParamsE:
        .type           _ZN7cutlass13device_kernelIN5flash19enable_sm80_to_sm89INS1_16FlashAttnFwdSm80INS1_25CollectiveMainloopFwdSm80ILi8ELi1ELb1EN4cute5tupleIJNS5_1CILi128EEENS7_ILi112EEES8_EEELi128ENS_10bfloat16_tEfNS_4arch4Sm80ELb1ELb0ELb0ELb1ELb0ELb1ELb1ELb1EEENS1_21CollectiveEpilogueFwdINS6_IJS8_S8_S9_EEENS6_IJNS7_ILi1EEESH_SH_EEESB_SD_Li256ELb1ELb1ELb1ELb0EEENS1_36VarlenDynamicPersistentTileSchedulerILi128ELi112ELi256ELi256ELb1ELb1ELb0ELb1ELb1ELb1EEEEEEEEEvNT_6ParamsE,@function
        .size           _ZN7cutlass13device_kernelIN5flash19enable_sm80_to_sm89INS1_16FlashAttnFwdSm80INS1_25CollectiveMainloopFwdSm80ILi8ELi1ELb1EN4cute5tupleIJNS5_1CILi128EEENS7_ILi112EEES8_EEELi128ENS_10bfloat16_tEfNS_4arch4Sm80ELb1ELb0ELb0ELb1ELb0ELb1ELb1ELb1EEENS1_21CollectiveEpilogueFwdINS6_IJS8_S8_S9_EEENS6_IJNS7_ILi1EEESH_SH_EEESB_SD_Li256ELb1ELb1ELb1ELb0EEENS1_36VarlenDynamicPersistentTileSchedulerILi128ELi112ELi256ELi256ELb1ELb1ELb0ELb1ELb1ELb1EEEEEEEEEvNT_6ParamsE,(.L_x_23 - _ZN7cutlass13device_kernelIN5flash19enable_sm80_to_sm89INS1_16FlashAttnFwdSm80INS1_25CollectiveMainloopFwdSm80ILi8ELi1ELb1EN4cute5tupleIJNS5_1CILi128EEENS7_ILi112EEES8_EEELi128ENS_10bfloat16_tEfNS_4arch4Sm80ELb1ELb0ELb0ELb1ELb0ELb1ELb1ELb1EEENS1_21CollectiveEpilogueFwdINS6_IJS8_S8_S9_EEENS6_IJNS7_ILi1EEESH_SH_EEESB_SD_Li256ELb1ELb1ELb1ELb0EEENS1_36VarlenDynamicPersistentTileSchedulerILi128ELi112ELi256ELi256ELb1ELb1ELb0ELb1ELb1ELb1EEEEEEEEEvNT_6ParamsE)
        .other          _ZN7cutlass13device_kernelIN5flash19enable_sm80_to_sm89INS1_16FlashAttnFwdSm80INS1_25CollectiveMainloopFwdSm80ILi8ELi1ELb1EN4cute5tupleIJNS5_1CILi128EEENS7_ILi112EEES8_EEELi128ENS_10bfloat16_tEfNS_4arch4Sm80ELb1ELb0ELb0ELb1ELb0ELb1ELb1ELb1EEENS1_21CollectiveEpilogueFwdINS6_IJS8_S8_S9_EEENS6_IJNS7_ILi1EEESH_SH_EEESB_SD_Li256ELb1ELb1ELb1ELb0EEENS1_36VarlenDynamicPersistentTileSchedulerILi128ELi112ELi256ELi256ELb1ELb1ELb0ELb1ELb1ELb1EEEEEEEEEvNT_6ParamsE,@"STO_CUDA_ENTRY STV_DEFAULT"
_ZN7cutlass13device_kernelIN5flash19enable_sm80_to_sm89INS1_16FlashAttnFwdSm80INS1_25CollectiveMainloopFwdSm80ILi8ELi1ELb1EN4cute5tupleIJNS5_1CILi128EEENS7_ILi112EEES8_EEELi128ENS_10bfloat16_tEfNS_4arch4Sm80ELb1ELb0ELb0ELb1ELb0ELb1ELb1ELb1EEENS1_21CollectiveEpilogueFwdINS6_IJS8_S8_S9_EEENS6_IJNS7_ILi1EEESH_SH_EEESB_SD_Li256ELb1ELb1ELb1ELb0EEENS1_36VarlenDynamicPersistentTileSchedulerILi128ELi112ELi256ELi256ELb1ELb1ELb0ELb1ELb1ELb1EEEEEEEEEvNT_6ParamsE:
[----:B------:R-:W-:Y:S01]  /*0000*/  LDC R1, c[0x0][0x28] ;  /* 0x00000a00ff017b82 */ /* 0x000fe20000000800 */
[----:B------:R-:W-:Y:S05]  /*0010*/  EXIT ;  /* 0x000000000000794d */ /* 0x000fea0003800000 */
.L_x_11:
        /* <DEDUP_REMOVED lines=14> */
.L_x_23:


//--------------------- .nv.shared.reserved.0     --------------------------
	.section	.nv.shared.reserved.0,"aw",@nobits
	.weak		__nv_reservedSMEM_offset_0_alias
	.size		__nv_reservedSMEM_offset_0_alias, 0, 0
	.other		__nv_reservedSMEM_offset_0_alias,@"STO_CUDA_RESERVED_SHARED STV_DEFAULT"
__nv_reservedSMEM_offset_0_alias:
	.zero		0


//--------------------- .nv.global                --------------------------
	.section	.nv.global,"aw",@nobits
.nv.global:
	.type		_ZN72_INTERNAL_0c2d3feb_36_flash_fwd_hdim128_bf16_split_sm80_cu_3fbc093a_28174cute1_E,@object
	.size		_ZN72_INTERNAL_0c2d3feb_36_flash_fwd_hdim128_bf16_split_sm80_cu_3fbc093a_28174cute1_E,(_ZN72_INTERNAL_0c2d3feb_36_flash_fwd_hdim128_bf16_split_sm80_cu_3fbc093a_28174cuda3std3__45__cpo6cbeginE - _ZN72_INTERNAL_0c2d3feb_36_flash_fwd_hdim128_bf16_split_sm80_cu_3fbc093a_28174cute1_E)
_ZN72_INTERNAL_0c2d3feb_36_flash_fwd_hdim128_bf16_split_sm80_cu_3fbc093a_28174cute1_E:
	.zero		1
	.type		_ZN72_INTERNAL_0c2d3feb_36_flash_fwd_hdim128_bf16_split_sm80_cu_3fbc093a_28174cuda3std3__45__cpo6cbeginE,@object
	.size		_ZN72_INTERNAL_0c2d3feb_36_flash_fwd_hdim128_bf16_split_sm80_cu_3fbc093a_28174cuda3std3__45__cpo6cbeginE,(_ZN72_INTERNAL_0c2d3feb_36_flash_fwd_hdim128_bf16_split_sm80_cu_3fbc093a_28174cuda3std3__48in_placeE - _ZN72_INTERNAL_0c2d3feb_36_flash_fwd_hdim128_bf16_split_sm80_cu_3fbc093a_28174cuda3std3__45__cpo6cbeginE)
_ZN72_INTERNAL_0c2d3feb_36_flash_fwd_hdim128_bf16_split_sm80_cu_3fbc093a_28174cuda3std3__45__cpo6cbeginE:
	.zero		1
	.type		_ZN72_INTERNAL_0c2d3feb_36_flash_fwd_hdim128_bf16_split_sm80_cu_3fbc093a_28174cuda3std3__48in_placeE,@object
	.size		_ZN72_INTERNAL_0c2d3feb_36_flash_fwd_hdim128_bf16_split_sm80_cu_3fbc093a_28174cuda3std3__48in_placeE,(_ZN72_INTERNAL_0c2d3feb_36_flash_fwd_hdim128_bf16_split_sm80_cu_3fbc093a_28174cuda3std6ranges3__45__cpo9iter_moveE - _ZN72_INTERNAL_0c2d3feb_36_flash_fwd_hdim128_bf16_split_sm80_cu_3fbc093a_28174cuda3std3__48in_placeE)
_ZN72_INTERNAL_0c2d3feb_36_flash_fwd_hdim128_bf16_split_sm80_cu_3fbc093a_28174cuda3std3__48in_placeE:
	.zero		1
	.type		_ZN72_INTERNAL_0c2d3feb_36_flash_fwd_hdim128_bf16_split_sm80_cu_3fbc093a_28174cuda3std6ranges3__45__cpo9iter_moveE,@object
	.size		_ZN72_INTERNAL_0c2d3feb_36_flash_fwd_hdim128_bf16_split_sm80_cu_3fbc093a_28174cuda3std6ranges3__45__cpo9iter_moveE,(_ZN72_INTERNAL_0c2d3feb_36_flash_fwd_hdim128_bf16_split_sm80_cu_3fbc093a_28174cuda3std3__45__cpo5beginE - _ZN72_INTERNAL_0c2d3feb_36_flash_fwd_hdim128_bf16_split_sm80_cu_3fbc093a_28174cuda3std6ranges3__45__cpo9iter_moveE)
_ZN72_INTERNAL_0c2d3feb_36_flash_fwd_hdim128_bf16_split_sm80_cu_3fbc093a_28174cuda3std6ranges3__45__cpo9iter_moveE:
	.zero		1
	.type		_ZN72_INTERNAL_0c2d3feb_36_flash_fwd_hdim128_bf16_split_sm80_cu_3fbc093a_28174cuda3std3__45__cpo5beginE,@object
	.size		_ZN72_INTERNAL_0c2d3feb_36_flash_fwd_hdim128_bf16_split_sm80_cu_3fbc093a_28174cuda3std3__45__cpo5beginE,(_ZN72_INTERNAL_0c2d3feb_36_flash_fwd_hdim128_bf16_split_sm80_cu_3fbc093a_28174cuda3std3__474_GLOBAL__N__0c2d3feb_36_flash_fwd_hdim128_bf16_split_sm80_cu_3fbc093a_28176ignoreE - _ZN72_INTERNAL_0c2d3feb_36_flash_fwd_hdim128_bf16_split_sm80_cu_3fbc093a_28174cuda3std3__45__cpo5beginE)
_ZN72_INTERNAL_0c2d3feb_36_flash_fwd_hdim128_bf16_split_sm80_cu_3fbc093a_28174cuda3std3__45__cpo5beginE:
	.zero		1
	.type		_ZN72_INTERNAL_0c2d3feb_36_flash_fwd_hdim128_bf16_split_sm80_cu_3fbc093a_28174cuda3std3__474_GLOBAL__N__0c2d3feb_36_flash_fwd_hdim128_bf16_split_sm80_cu_3fbc093a_28176ignoreE,@object
	.size		_ZN72_INTERNAL_0c2d3feb_36_flash_fwd_hdim128_bf16_split_sm80_cu_3fbc093a_28174cuda3std3__474_GLOBAL__N__0c2d3feb_36_flash_fwd_hdim128_bf16_split_sm80_cu_3fbc093a_28176ignoreE,(_ZN72_INTERNAL_0c2d3feb_36_flash_fwd_hdim128_bf16_split_sm80_cu_3fbc093a_28174cute7productE - _ZN72_INTERNAL_0c2d3feb_36_flash_fwd_hdim128_bf16_split_sm80_cu_3fbc093a_28174cuda3std3__474_GLOBAL__N__0c2d3feb_36_flash_fwd_hdim128_bf16_split_sm80_cu_3fbc093a_28176ignoreE)
_ZN72_INTERNAL_0c2d3feb_36_flash_fwd_hdim128_bf16_split_sm80_cu_3fbc093a_28174cuda3std3__474_GLOBAL__N__0c2d3feb_36_flash_fwd_hdim128_bf16_split_sm80_cu_3fbc093a_28176ignoreE:
	.zero		1
	.type		_ZN72_INTERNAL_0c2d3feb_36_flash_fwd_hdim128_bf16_split_sm80_cu_3fbc093a_28174cute7productE,@object
	.size		_ZN72_INTERNAL_0c2d3feb_36_flash_fwd_hdim128_bf16_split_sm80_cu_3fbc093a_28174cute7productE,(_ZN72_INTERNAL_0c2d3feb_36_flash_fwd_hdim128_bf16_split_sm80_cu_3fbc093a_28174cuda3std3__45__cpo3endE - _ZN72_INTERNAL_0c2d3feb_36_flash_fwd_hdim128_bf16_split_sm80_cu_3fbc093a_28174cute7productE)
_ZN72_INTERNAL_0c2d3feb_36_flash_fwd_hdim128_bf16_split_sm80_cu_3fbc093a_28174cute7productE:
	.zero		1
	.type		_ZN72_INTERNAL_0c2d3feb_36_flash_fwd_hdim128_bf16_split_sm80_cu_3fbc093a_28174cuda3std3__45__cpo3endE,@object
	.size		_ZN72_INTERNAL_0c2d3feb_36_flash_fwd_hdim128_bf16_split_sm80_cu_3fbc093a_28174cuda3std3__45__cpo3endE,(_ZN72_INTERNAL_0c2d3feb_36_flash_fwd_hdim128_bf16_split_sm80_cu_3fbc093a_28174cuda3std3__419piecewise_constructE - _ZN72_INTERNAL_0c2d3feb_36_flash_fwd_hdim128_bf16_split_sm80_cu_3fbc093a_28174cuda3std3__45__cpo3endE)
_ZN72_INTERNAL_0c2d3feb_36_flash_fwd_hdim128_bf16_split_sm80_cu_3fbc093a_28174cuda3std3__45__cpo3endE:
	.zero		1
	.type		_ZN72_INTERNAL_0c2d3feb_36_flash_fwd_hdim128_bf16_split_sm80_cu_3fbc093a_28174cuda3std3__419piecewise_constructE,@object
	.size		_ZN72_INTERNAL_0c2d3feb_36_flash_fwd_hdim128_bf16_split_sm80_cu_3fbc093a_28174cuda3std3__419piecewise_constructE,(_ZN72_INTERNAL_0c2d3feb_36_flash_fwd_hdim128_bf16_split_sm80_cu_3fbc093a_28174cuda3std3__45__cpo4cendE - _ZN72_INTERNAL_0c2d3feb_36_flash_fwd_hdim128_bf16_split_sm80_cu_3fbc093a_28174cuda3std3__419piecewise_constructE)
_ZN72_INTERNAL_0c2d3feb_36_flash_fwd_hdim128_bf16_split_sm80_cu_3fbc093a_28174cuda3std3__419piecewise_constructE:
	.zero		1
	.type		_ZN72_INTERNAL_0c2d3feb_36_flash_fwd_hdim128_bf16_split_sm80_cu_3fbc093a_28174cuda3std3__45__cpo4cendE,@object
	.size		_ZN72_INTERNAL_0c2d3feb_36_flash_fwd_hdim128_bf16_split_sm80_cu_3fbc093a_28174cuda3std3__45__cpo4cendE,(_ZN72_INTERNAL_0c2d3feb_36_flash_fwd_hdim128_bf16_split_sm80_cu_3fbc093a_28174cuda3std6ranges3__45__cpo4swapE - _ZN72_INTERNAL_0c2d3feb_36_flash_fwd_hdim128_bf16_split_sm80_cu_3fbc093a_28174cuda3std3__45__cpo4cendE)
_ZN72_INTERNAL_0c2d3feb_36_flash_fwd_hdim128_bf16_split_sm80_cu_3fbc093a_28174cuda3std3__45__cpo4cendE:
	.zero		1
	.type		_ZN72_INTERNAL_0c2d3feb_36_flash_fwd_hdim128_bf16_split_sm80_cu_3fbc093a_28174cuda3std6ranges3__45__cpo4swapE,@object
	.size		_ZN72_INTERNAL_0c2d3feb_36_flash_fwd_hdim128_bf16_split_sm80_cu_3fbc093a_28174cuda3std6ranges3__45__cpo4swapE,(.L_7 - _ZN72_INTERNAL_0c2d3feb_36_flash_fwd_hdim128_bf16_split_sm80_cu_3fbc093a_28174cuda3std6ranges3__45__cpo4swapE)
_ZN72_INTERNAL_0c2d3feb_36_flash_fwd_hdim128_bf16_split_sm80_cu_3fbc093a_28174cuda3std6ranges3__45__cpo4swapE:
	.zero		1
.L_7:


//--------------------- .nv.constant0._ZN7cutlass13device_kernelIN5flash19enable_sm80_to_sm89INS1_16FlashAttnFwdSm80INS1_25CollectiveMainloopFwdSm80ILi8ELi1ELb1EN4cute5tupleIJNS5_1CILi128EEES8_S8_EEELi128ENS_10bfloat16_tEfNS_4arch4Sm80ELb0ELb0ELb0ELb0ELb0ELb0ELb1ELb1EEENS1_21CollectiveEpilogueFwdIS9_NS6_IJNS7_ILi1EEESF_SF_EEESA_SC_Li256ELb0ELb1ELb1ELb0EEENS1_19SingleTileSchedulerILb0ELb1ELb1ELi128EEEEEEEEEvNT_6ParamsE --------------------------
	.section	.nv.constant0._ZN7cutlass13device_kernelIN5flash19enable_sm80_to_sm89INS1_16FlashAttnFwdSm80INS1_25CollectiveMainloopFwdSm80ILi8ELi1ELb1EN4cute5tupleIJNS5_1CILi128EEES8_S8_EEELi128ENS_10bfloat16_tEfNS_4arch4Sm80ELb0ELb0ELb0ELb0ELb0ELb0ELb1ELb1EEENS1_21CollectiveEpilogueFwdIS9_NS6_IJNS7_ILi1EEESF_SF_EEESA_SC_Li256ELb0ELb1ELb1ELb0EEENS1_19SingleTileSchedulerILb0ELb1ELb1ELi128EEEEEEEEEvNT_6ParamsE,"a",@progbits
	.sectionflags	@""
	.align	4
.nv.constant0._ZN7cutlass13device_kernelIN5flash19enable_sm80_to_sm89INS1_16FlashAttnFwdSm80INS1_25CollectiveMainloopFwdSm80ILi8ELi1ELb1EN4cute5tupleIJNS5_1CILi128EEES8_S8_EEELi128ENS_10bfloat16_tEfNS_4arch4Sm80ELb0ELb0ELb0ELb0ELb0ELb0ELb1ELb1EEENS1_21CollectiveEpilogueFwdIS9_NS6_IJNS7_ILi1EEESF_SF_EEESA_SC_Li256ELb0ELb1ELb1ELb0EEENS1_19SingleTileSchedulerILb0ELb1ELb1ELi128EEEEEEEEEvNT_6ParamsE:
	.zero		1576


//--------------------- .nv.constant0._ZN7cutlass13device_kernelIN5flash19enable_sm80_to_sm89INS1_16FlashAttnFwdSm80INS1_25CollectiveMainloopFwdSm80ILi8ELi1ELb1EN4cute5tupleIJNS5_1CILi128EEENS7_ILi96EEES8_EEELi128ENS_10bfloat16_tEfNS_4arch4Sm80ELb0ELb1ELb0ELb0ELb0ELb0ELb1ELb1EEENS1_21CollectiveEpilogueFwdINS6_IJS8_S8_S9_EEENS6_IJNS7_ILi1EEESH_SH_EEESB_SD_Li256ELb0ELb1ELb1ELb0EEENS1_19SingleTileSchedulerILb0ELb1ELb1ELi128EEEEEEEEEvNT_6ParamsE --------------------------
	.section	.nv.constant0._ZN7cutlass13device_kernelIN5flash19enable_sm80_to_sm89INS1_16FlashAttnFwdSm80INS1_25CollectiveMainloopFwdSm80ILi8ELi1ELb1EN4cute5tupleIJNS5_1CILi128EEENS7_ILi96EEES8_EEELi128ENS_10bfloat16_tEfNS_4arch4Sm80ELb0ELb1ELb0ELb0ELb0ELb0ELb1ELb1EEENS1_21CollectiveEpilogueFwdINS6_IJS8_S8_S9_EEENS6_IJNS7_ILi1EEESH_SH_EEESB_SD_Li256ELb0ELb1ELb1ELb0EEENS1_19SingleTileSchedulerILb0ELb1ELb1ELi128EEEEEEEEEvNT_6ParamsE,"a",@progbits
	.sectionflags	@""
	.align	4
.nv.constant0._ZN7cutlass13device_kernelIN5flash19enable_sm80_to_sm89INS1_16FlashAttnFwdSm80INS1_25CollectiveMainloopFwdSm80ILi8ELi1ELb1EN4cute5tupleIJNS5_1CILi128EEENS7_ILi96EEES8_EEELi128ENS_10bfloat16_tEfNS_4arch4Sm80ELb0ELb1ELb0ELb0ELb0ELb0ELb1ELb1EEENS1_21CollectiveEpilogueFwdINS6_IJS8_S8_S9_EEENS6_IJNS7_ILi1EEESH_SH_EEESB_SD_Li256ELb0ELb1ELb1ELb0EEENS1_19SingleTileSchedulerILb0ELb1ELb1ELi128EEEEEEEEEvNT_6ParamsE:
	.zero		1576


//--------------------- .nv.constant0._ZN7cutlass13device_kernelIN5flash19enable_sm80_to_sm89INS1_16FlashAttnFwdSm80INS1_25CollectiveMainloopFwdSm80ILi8ELi1ELb1EN4cute5tupleIJNS5_1CILi128EEES8_S8_EEELi128ENS_10bfloat16_tEfNS_4arch4Sm80ELb1ELb0ELb0ELb0ELb0ELb0ELb1ELb1EEENS1_21CollectiveEpilogueFwdIS9_NS6_IJNS7_ILi1EEESF_SF_EEESA_SC_Li256ELb0ELb1ELb1ELb0EEENS1_30DynamicPersistentTileSchedulerILi256ELi256ELb1ELb1ELb0EEEEEEEEEvNT_6ParamsE --------------------------
	.section	.nv.constant0._ZN7cutlass13device_kernelIN5flash19enable_sm80_to_sm89INS1_16FlashAttnFwdSm80INS1_25CollectiveMainloopFwdSm80ILi8ELi1ELb1EN4cute5tupleIJNS5_1CILi128EEES8_S8_EEELi128ENS_10bfloat16_tEfNS_4arch4Sm80ELb1ELb0ELb0ELb0ELb0ELb0ELb1ELb1EEENS1_21CollectiveEpilogueFwdIS9_NS6_IJNS7_ILi1EEESF_SF_EEESA_SC_Li256ELb0ELb1ELb1ELb0EEENS1_30DynamicPersistentTileSchedulerILi256ELi256ELb1ELb1ELb0EEEEEEEEEvNT_6ParamsE,"a",@progbits
	.sectionflags	@""
	.align	4
.nv.constant0._ZN7cutlass13device_kernelIN5flash19enable_sm80_to_sm89INS1_16FlashAttnFwdSm80INS1_25CollectiveMainloopFwdSm80ILi8ELi1ELb1EN4cute5tupleIJNS5_1CILi128EEES8_S8_EEELi128ENS_10bfloat16_tEfNS_4arch4Sm80ELb1ELb0ELb0ELb0ELb0ELb0ELb1ELb1EEENS1_21CollectiveEpilogueFwdIS9_NS6_IJNS7_ILi1EEESF_SF_EEESA_SC_Li256ELb0ELb1ELb1ELb0EEENS1_30DynamicPersistentTileSchedulerILi256ELi256ELb1ELb1ELb0EEEEEEEEEvNT_6ParamsE:
	.zero		1592


//--------------------- .nv.constant0._ZN7cutlass13device_kernelIN5flash19enable_sm80_to_sm89INS1_16FlashAttnFwdSm80INS1_25CollectiveMainloopFwdSm80ILi4ELi1ELb0EN4cute5tupleIJNS5_1CILi128EEENS7_ILi64EEES8_EEELi128ENS_10bfloat16_tEfNS_4arch4Sm80ELb0ELb0ELb0ELb0ELb0ELb0ELb1ELb1EEENS1_21CollectiveEpilogueFwdINS6_IJS8_S8_S9_EEENS6_IJNS7_ILi1EEESH_SH_EEESB_SD_Li128ELb0ELb1ELb1ELb0EEENS1_19SingleTileSchedulerILb0ELb1ELb1ELi128EEEEEEEEEvNT_6ParamsE --------------------------
	.section	.nv.constant0._ZN7cutlass13device_kernelIN5flash19enable_sm80_to_sm89INS1_16FlashAttnFwdSm80INS1_25CollectiveMainloopFwdSm80ILi4ELi1ELb0EN4cute5tupleIJNS5_1CILi128EEENS7_ILi64EEES8_EEELi128ENS_10bfloat16_tEfNS_4arch4Sm80ELb0ELb0ELb0ELb0ELb0ELb0ELb1ELb1EEENS1_21CollectiveEpilogueFwdINS6_IJS8_S8_S9_EEENS6_IJNS7_ILi1EEESH_SH_EEESB_SD_Li128ELb0ELb1ELb1ELb0EEENS1_19SingleTileSchedulerILb0ELb1ELb1ELi128EEEEEEEEEvNT_6ParamsE,"a",@progbits
	.sectionflags	@""
	.align	4
.nv.constant0._ZN7cutlass13device_kernelIN5flash19enable_sm80_to_sm89INS1_16FlashAttnFwdSm80INS1_25CollectiveMainloopFwdSm80ILi4ELi1ELb0EN4cute5tupleIJNS5_1CILi128EEENS7_ILi64EEES8_EEELi128ENS_10bfloat16_tEfNS_4arch4Sm80ELb0ELb0ELb0ELb0ELb0ELb0ELb1ELb1EEENS1_21CollectiveEpilogueFwdINS6_IJS8_S8_S9_EEENS6_IJNS7_ILi1EEESH_SH_EEESB_SD_Li128ELb0ELb1ELb1ELb0EEENS1_19SingleTileSchedulerILb0ELb1ELb1ELi128EEEEEEEEEvNT_6ParamsE:
	.zero		1576


//--------------------- .nv.constant0._ZN7cutlass13device_kernelIN5flash19enable_sm80_to_sm89INS1_16FlashAttnFwdSm80INS1_25CollectiveMainloopFwdSm80ILi8ELi1ELb1EN4cute5tupleIJNS5_1CILi128EEENS7_ILi112EEES8_EEELi128ENS_10bfloat16_tEfNS_4arch4Sm80ELb0ELb0ELb0ELb1ELb0ELb0ELb1ELb1EEENS1_21CollectiveEpilogueFwdINS6_IJS8_S8_S9_EEENS6_IJNS7_ILi1EEESH_SH_EEESB_SD_Li256ELb1ELb1ELb1ELb0EEENS1_36VarlenDynamicPersistentTileSchedulerILi128ELi112ELi256ELi256ELb1ELb1ELb0ELb0ELb1ELb1EEEEEEEEEvNT_6ParamsE --------------------------
	.section	.nv.constant0._ZN7cutlass13device_kernelIN5flash19enable_sm80_to_sm89INS1_16FlashAttnFwdSm80INS1_25CollectiveMainloopFwdSm80ILi8ELi1ELb1EN4cute5tupleIJNS5_1CILi128EEENS7_ILi112EEES8_EEELi128ENS_10bfloat16_tEfNS_4arch4Sm80ELb0ELb0ELb0ELb1ELb0ELb0ELb1ELb1EEENS1_21CollectiveEpilogueFwdINS6_IJS8_S8_S9_EEENS6_IJNS7_ILi1EEESH_SH_EEESB_SD_Li256ELb1ELb1ELb1ELb0EEENS1_36VarlenDynamicPersistentTileSchedulerILi128ELi112ELi256ELi256ELb1ELb1ELb0ELb0ELb1ELb1EEEEEEEEEvNT_6ParamsE,"a",@progbits
	.sectionflags	@""
	.align	4
.nv.constant0._ZN7cutlass13device_kernelIN5flash19enable_sm80_to_sm89INS1_16FlashAttnFwdSm80INS1_25CollectiveMainloopFwdSm80ILi8ELi1ELb1EN4cute5tupleIJNS5_1CILi128EEENS7_ILi112EEES8_EEELi128ENS_10bfloat16_tEfNS_4arch4Sm80ELb0ELb0ELb0ELb1ELb0ELb0ELb1ELb1EEENS1_21CollectiveEpilogueFwdINS6_IJS8_S8_S9_EEENS6_IJNS7_ILi1EEESH_SH_EEESB_SD_Li256ELb1ELb1ELb1ELb0EEENS1_36VarlenDynamicPersistentTileSchedulerILi128ELi112ELi256ELi256ELb1ELb1ELb0ELb0ELb1ELb1EEEEEEEEEvNT_6ParamsE:
	.zero		1608


//--------------------- .nv.constant0._ZN7cutlass13device_kernelIN5flash19enable_sm80_to_sm89INS1_16FlashAttnFwdSm80INS1_25CollectiveMainloopFwdSm80ILi8ELi1ELb1EN4cute5tupleIJNS5_1CILi128EEENS7_ILi112EEES8_EEELi128ENS_10bfloat16_tEfNS_4arch4Sm80ELb0ELb0ELb0ELb1ELb0ELb1ELb1ELb1EEENS1_21CollectiveEpilogueFwdINS6_IJS8_S8_S9_EEENS6_IJNS7_ILi1EEESH_SH_EEESB_SD_Li256ELb1ELb1ELb1ELb0EEENS1_36VarlenDynamicPersistentTileSchedulerILi128ELi112ELi256ELi256ELb1ELb1ELb0ELb0ELb1ELb1EEEEEEEEEvNT_6ParamsE --------------------------
	.section	.nv.constant0._ZN7cutlass13device_kernelIN5flash19enable_sm80_to_sm89INS1_16FlashAttnFwdSm80INS1_25CollectiveMainloopFwdSm80ILi8ELi1ELb1EN4cute5tupleIJNS5_1CILi128EEENS7_ILi112EEES8_EEELi128ENS_10bfloat16_tEfNS_4arch4Sm80ELb0ELb0ELb0ELb1ELb0ELb1ELb1ELb1EEENS1_21CollectiveEpilogueFwdINS6_IJS8_S8_S9_EEENS6_IJNS7_ILi1EEESH_SH_EEESB_SD_Li256ELb1ELb1ELb1ELb0EEENS1_36VarlenDynamicPersistentTileSchedulerILi128ELi112ELi256ELi256ELb1ELb1ELb0ELb0ELb1ELb1EEEEEEEEEvNT_6ParamsE,"a",@progbits
	.sectionflags	@""
	.align	4
.nv.constant0._ZN7cutlass13device_kernelIN5flash19enable_sm80_to_sm89INS1_16FlashAttnFwdSm80INS1_25CollectiveMainloopFwdSm80ILi8ELi1ELb1EN4cute5tupleIJNS5_1CILi128EEENS7_ILi112EEES8_EEELi128ENS_10bfloat16_tEfNS_4arch4Sm80ELb0ELb0ELb0ELb1ELb0ELb1ELb1ELb1EEENS1_21CollectiveEpilogueFwdINS6_IJS8_S8_S9_EEENS6_IJNS7_ILi1EEESH_SH_EEESB_SD_Li256ELb1ELb1ELb1ELb0EEENS1_36VarlenDynamicPersistentTileSchedulerILi128ELi112ELi256ELi256ELb1ELb1ELb0ELb0ELb1ELb1EEEEEEEEEvNT_6ParamsE:
	.zero		1608


//--------------------- .nv.constant0._ZN7cutlass13device_kernelIN5flash19enable_sm80_to_sm89INS1_16FlashAttnFwdSm80INS1_25CollectiveMainloopFwdSm80ILi4ELi1ELb0EN4cute5tupleIJNS5_1CILi128EEENS7_ILi48EEES8_EEELi128ENS_10bfloat16_tEfNS_4arch4Sm80ELb0ELb1ELb0ELb0ELb0ELb0ELb1ELb1EEENS1_21CollectiveEpilogueFwdINS6_IJS8_S8_S9_EEENS6_IJNS7_ILi1EEESH_SH_EEESB_SD_Li128ELb0ELb1ELb1ELb0EEENS1_19SingleTileSchedulerILb0ELb1ELb1ELi128EEEEEEEEEvNT_6ParamsE --------------------------
	.section	.nv.constant0._ZN7cutlass13device_kernelIN5flash19enable_sm80_to_sm89INS1_16FlashAttnFwdSm80INS1_25CollectiveMainloopFwdSm80ILi4ELi1ELb0EN4cute5tupleIJNS5_1CILi128EEENS7_ILi48EEES8_EEELi128ENS_10bfloat16_tEfNS_4arch4Sm80ELb0ELb1ELb0ELb0ELb0ELb0ELb1ELb1EEENS1_21CollectiveEpilogueFwdINS6_IJS8_S8_S9_EEENS6_IJNS7_ILi1EEESH_SH_EEESB_SD_Li128ELb0ELb1ELb1ELb0EEENS1_19SingleTileSchedulerILb0ELb1ELb1ELi128EEEEEEEEEvNT_6ParamsE,"a",@progbits
	.sectionflags	@""
	.align	4
.nv.constant0._ZN7cutlass13device_kernelIN5flash19enable_sm80_to_sm89INS1_16FlashAttnFwdSm80INS1_25CollectiveMainloopFwdSm80ILi4ELi1ELb0EN4cute5tupleIJNS5_1CILi128EEENS7_ILi48EEES8_EEELi128ENS_10bfloat16_tEfNS_4arch4Sm80ELb0ELb1ELb0ELb0ELb0ELb0ELb1ELb1EEENS1_21CollectiveEpilogueFwdINS6_IJS8_S8_S9_EEENS6_IJNS7_ILi1EEESH_SH_EEESB_SD_Li128ELb0ELb1ELb1ELb0EEENS1_19SingleTileSchedulerILb0ELb1ELb1ELi128EEEEEEEEEvNT_6ParamsE:
	.zero		1576


//--------------------- .nv.constant0._ZN7cutlass13device_kernelIN5flash19enable_sm80_to_sm89INS1_16FlashAttnFwdSm80INS1_25CollectiveMainloopFwdSm80ILi8ELi1ELb1EN4cute5tupleIJNS5_1CILi128EEENS7_ILi96EEES8_EEELi128ENS_10bfloat16_tEfNS_4arch4Sm80ELb0ELb1ELb0ELb1ELb0ELb0ELb1ELb1EEENS1_21CollectiveEpilogueFwdINS6_IJS8_S8_S9_EEENS6_IJNS7_ILi1EEESH_SH_EEESB_SD_Li256ELb1ELb1ELb1ELb0EEENS1_36VarlenDynamicPersistentTileSchedulerILi128ELi96ELi256ELi256ELb1ELb1ELb0ELb1ELb0ELb1EEEEEEEEEvNT_6ParamsE --------------------------
	.section	.nv.constant0._ZN7cutlass13device_kernelIN5flash19enable_sm80_to_sm89INS1_16FlashAttnFwdSm80INS1_25CollectiveMainloopFwdSm80ILi8ELi1ELb1EN4cute5tupleIJNS5_1CILi128EEENS7_ILi96EEES8_EEELi128ENS_10bfloat16_tEfNS_4arch4Sm80ELb0ELb1ELb0ELb1ELb0ELb0ELb1ELb1EEENS1_21CollectiveEpilogueFwdINS6_IJS8_S8_S9_EEENS6_IJNS7_ILi1EEESH_SH_EEESB_SD_Li256ELb1ELb1ELb1ELb0EEENS1_36VarlenDynamicPersistentTileSchedulerILi128ELi96ELi256ELi256ELb1ELb1ELb0ELb1ELb0ELb1EEEEEEEEEvNT_6ParamsE,"a",@progbits
	.sectionflags	@""
	.align	4
.nv.constant0._ZN7cutlass13device_kernelIN5flash19enable_sm80_to_sm89INS1_16FlashAttnFwdSm80INS1_25CollectiveMainloopFwdSm80ILi8ELi1ELb1EN4cute5tupleIJNS5_1CILi128EEENS7_ILi96EEES8_EEELi128ENS_10bfloat16_tEfNS_4arch4Sm80ELb0ELb1ELb0ELb1ELb0ELb0ELb1ELb1EEENS1_21CollectiveEpilogueFwdINS6_IJS8_S8_S9_EEENS6_IJNS7_ILi1EEESH_SH_EEESB_SD_Li256ELb1ELb1ELb1ELb0EEENS1_36VarlenDynamicPersistentTileSchedulerILi128ELi96ELi256ELi256ELb1ELb1ELb0ELb1ELb0ELb1EEEEEEEEEvNT_6ParamsE:
	.zero		1608


//--------------------- .nv.constant0._ZN7cutlass13device_kernelIN5flash19enable_sm80_to_sm89INS1_16FlashAttnFwdSm80INS1_25CollectiveMainloopFwdSm80ILi8ELi1ELb1EN4cute5tupleIJNS5_1CILi128EEENS7_ILi96EEES8_EEELi128ENS_10bfloat16_tEfNS_4arch4Sm80ELb0ELb1ELb0ELb1ELb0ELb1ELb1ELb1EEENS1_21CollectiveEpilogueFwdINS6_IJS8_S8_S9_EEENS6_IJNS7_ILi1EEESH_SH_EEESB_SD_Li256ELb1ELb1ELb1ELb0EEENS1_36VarlenDynamicPersistentTileSchedulerILi128ELi96ELi256ELi256ELb1ELb1ELb0ELb1ELb0ELb1EEEEEEEEEvNT_6ParamsE --------------------------
	.section	.nv.constant0._ZN7cutlass13device_kernelIN5flash19enable_sm80_to_sm89INS1_16FlashAttnFwdSm80INS1_25CollectiveMainloopFwdSm80ILi8ELi1ELb1EN4cute5tupleIJNS5_1CILi128EEENS7_ILi96EEES8_EEELi128ENS_10bfloat16_tEfNS_4arch4Sm80ELb0ELb1ELb0ELb1ELb0ELb1ELb1ELb1EEENS1_21CollectiveEpilogueFwdINS6_IJS8_S8_S9_EEENS6_IJNS7_ILi1EEESH_SH_EEESB_SD_Li256ELb1ELb1ELb1ELb0EEENS1_36VarlenDynamicPersistentTileSchedulerILi128ELi96ELi256ELi256ELb1ELb1ELb0ELb1ELb0ELb1EEEEEEEEEvNT_6ParamsE,"a",@progbits
	.sectionflags	@""
	.align	4
.nv.constant0._ZN7cutlass13device_kernelIN5flash19enable_sm80_to_sm89INS1_16FlashAttnFwdSm80INS1_25CollectiveMainloopFwdSm80ILi8ELi1ELb1EN4cute5tupleIJNS5_1CILi128EEENS7_ILi96EEES8_EEELi128ENS_10bfloat16_tEfNS_4arch4Sm80ELb0ELb1ELb0ELb1ELb0ELb1ELb1ELb1EEENS1_21CollectiveEpilogueFwdINS6_IJS8_S8_S9_EEENS6_IJNS7_ILi1EEESH_SH_EEESB_SD_Li256ELb1ELb1ELb1ELb0EEENS1_36VarlenDynamicPersistentTileSchedulerILi128ELi96ELi256ELi256ELb1ELb1ELb0ELb1ELb0ELb1EEEEEEEEEvNT_6ParamsE:
	.zero		1608


//--------------------- .nv.constant0._ZN7cutlass13device_kernelIN5flash19enable_sm80_to_sm89INS1_16FlashAttnFwdSm80INS1_25CollectiveMainloopFwdSm80ILi4ELi1ELb0EN4cute5tupleIJNS5_1CILi128EEENS7_ILi64EEES8_EEELi128ENS_10bfloat16_tEfNS_4arch4Sm80ELb1ELb0ELb0ELb0ELb0ELb0ELb1ELb1EEENS1_21CollectiveEpilogueFwdINS6_IJS8_S8_S9_EEENS6_IJNS7_ILi1EEESH_SH_EEESB_SD_Li128ELb0ELb1ELb1ELb0EEENS1_30DynamicPersistentTileSchedulerILi128ELi128ELb1ELb1ELb0EEEEEEEEEvNT_6ParamsE --------------------------
	.section	.nv.constant0._ZN7cutlass13device_kernelIN5flash19enable_sm80_to_sm89INS1_16FlashAttnFwdSm80INS1_25CollectiveMainloopFwdSm80ILi4ELi1ELb0EN4cute5tupleIJNS5_1CILi128EEENS7_ILi64EEES8_EEELi128ENS_10bfloat16_tEfNS_4arch4Sm80ELb1ELb0ELb0ELb0ELb0ELb0ELb1ELb1EEENS1_21CollectiveEpilogueFwdINS6_IJS8_S8_S9_EEENS6_IJNS7_ILi1EEESH_SH_EEESB_SD_Li128ELb0ELb1ELb1ELb0EEENS1_30DynamicPersistentTileSchedulerILi128ELi128ELb1ELb1ELb0EEEEEEEEEvNT_6ParamsE,"a",@progbits
	.sectionflags	@""
	.align	4
.nv.constant0._ZN7cutlass13device_kernelIN5flash19enable_sm80_to_sm89INS1_16FlashAttnFwdSm80INS1_25CollectiveMainloopFwdSm80ILi4ELi1ELb0EN4cute5tupleIJNS5_1CILi128EEENS7_ILi64EEES8_EEELi128ENS_10bfloat16_tEfNS_4arch4Sm80ELb1ELb0ELb0ELb0ELb0ELb0ELb1ELb1EEENS1_21CollectiveEpilogueFwdINS6_IJS8_S8_S9_EEENS6_IJNS7_ILi1EEESH_SH_EEESB_SD_Li128ELb0ELb1ELb1ELb0EEENS1_30DynamicPersistentTileSchedulerILi128ELi128ELb1ELb1ELb0EEEEEEEEEvNT_6ParamsE:
	.zero		1592


//--------------------- .nv.constant0._ZN7cutlass13device_kernelIN5flash19enable_sm80_to_sm89INS1_16FlashAttnFwdSm80INS1_25CollectiveMainloopFwdSm80ILi8ELi1ELb1EN4cute5tupleIJNS5_1CILi128EEENS7_ILi112EEES8_EEELi128ENS_10bfloat16_tEfNS_4arch4Sm80ELb1ELb0ELb0ELb1ELb0ELb0ELb1ELb1EEENS1_21CollectiveEpilogueFwdINS6_IJS8_S8_S9_EEENS6_IJNS7_ILi1EEESH_SH_EEESB_SD_Li256ELb1ELb1ELb1ELb0EEENS1_36VarlenDynamicPersistentTileSchedulerILi128ELi112ELi256ELi256ELb1ELb1ELb0ELb1ELb1ELb1EEEEEEEEEvNT_6ParamsE --------------------------
	.section	.nv.constant0._ZN7cutlass13device_kernelIN5flash19enable_sm80_to_sm89INS1_16FlashAttnFwdSm80INS1_25CollectiveMainloopFwdSm80ILi8ELi1ELb1EN4cute5tupleIJNS5_1CILi128EEENS7_ILi112EEES8_EEELi128ENS_10bfloat16_tEfNS_4arch4Sm80ELb1ELb0ELb0ELb1ELb0ELb0ELb1ELb1EEENS1_21CollectiveEpilogueFwdINS6_IJS8_S8_S9_EEENS6_IJNS7_ILi1EEESH_SH_EEESB_SD_Li256ELb1ELb1ELb1ELb0EEENS1_36VarlenDynamicPersistentTileSchedulerILi128ELi112ELi256ELi256ELb1ELb1ELb0ELb1ELb1ELb1EEEEEEEEEvNT_6ParamsE,"a",@progbits
	.sectionflags	@""
	.align	4
.nv.constant0._ZN7cutlass13device_kernelIN5flash19enable_sm80_to_sm89INS1_16FlashAttnFwdSm80INS1_25CollectiveMainloopFwdSm80ILi8ELi1ELb1EN4cute5tupleIJNS5_1CILi128EEENS7_ILi112EEES8_EEELi128ENS_10bfloat16_tEfNS_4arch4Sm80ELb1ELb0ELb0ELb1ELb0ELb0ELb1ELb1EEENS1_21CollectiveEpilogueFwdINS6_IJS8_S8_S9_EEENS6_IJNS7_ILi1EEESH_SH_EEESB_SD_Li256ELb1ELb1ELb1ELb0EEENS1_36VarlenDynamicPersistentTileSchedulerILi128ELi112ELi256ELi256ELb1ELb1ELb0ELb1ELb1ELb1EEEEEEEEEvNT_6ParamsE:
	.zero		1608


//--------------------- .nv.constant0._ZN7cutlass13device_kernelIN5flash19enable_sm80_to_sm89INS1_16FlashAttnFwdSm80INS1_25CollectiveMainloopFwdSm80ILi8ELi1ELb1EN4cute5tupleIJNS5_1CILi128EEENS7_ILi112EEES8_EEELi128ENS_10bfloat16_tEfNS_4arch4Sm80ELb1ELb0ELb0ELb1ELb0ELb1ELb1ELb1EEENS1_21CollectiveEpilogueFwdINS6_IJS8_S8_S9_EEENS6_IJNS7_ILi1EEESH_SH_EEESB_SD_Li256ELb1ELb1ELb1ELb0EEENS1_36VarlenDynamicPersistentTileSchedulerILi128ELi112ELi256ELi256ELb1ELb1ELb0ELb1ELb1ELb1EEEEEEEEEvNT_6ParamsE --------------------------
	.section	.nv.constant0._ZN7cutlass13device_kernelIN5flash19enable_sm80_to_sm89INS1_16FlashAttnFwdSm80INS1_25CollectiveMainloopFwdSm80ILi8ELi1ELb1EN4cute5tupleIJNS5_1CILi128EEENS7_ILi112EEES8_EEELi128ENS_10bfloat16_tEfNS_4arch4Sm80ELb1ELb0ELb0ELb1ELb0ELb1ELb1ELb1EEENS1_21CollectiveEpilogueFwdINS6_IJS8_S8_S9_EEENS6_IJNS7_ILi1EEESH_SH_EEESB_SD_Li256ELb1ELb1ELb1ELb0EEENS1_36VarlenDynamicPersistentTileSchedulerILi128ELi112ELi256ELi256ELb1ELb1ELb0ELb1ELb1ELb1EEEEEEEEEvNT_6ParamsE,"a",@progbits
	.sectionflags	@""
	.align	4
.nv.constant0._ZN7cutlass13device_kernelIN5flash19enable_sm80_to_sm89INS1_16FlashAttnFwdSm80INS1_25CollectiveMainloopFwdSm80ILi8ELi1ELb1EN4cute5tupleIJNS5_1CILi128EEENS7_ILi112EEES8_EEELi128ENS_10bfloat16_tEfNS_4arch4Sm80ELb1ELb0ELb0ELb1ELb0ELb1ELb1ELb1EEENS1_21CollectiveEpilogueFwdINS6_IJS8_S8_S9_EEENS6_IJNS7_ILi1EEESH_SH_EEESB_SD_Li256ELb1ELb1ELb1ELb0EEENS1_36VarlenDynamicPersistentTileSchedulerILi128ELi112ELi256ELi256ELb1ELb1ELb0ELb1ELb1ELb1EEEEEEEEEvNT_6ParamsE:
	.zero		1608


//--------------------- SYMBOLS --------------------------

	.type		.nv.reservedSmem.offset0,@object
	.size		.nv.reservedSmem.offset0,0x4
